//
// Generated by NVIDIA NVVM Compiler
//
// Compiler Build ID: CL-36424714
// Cuda compilation tools, release 13.0, V13.0.88
// Based on NVVM 20.0.0
//

.version 9.0
.target sm_100
.address_size 64

	// .globl	_Z9matrixMulPfS_S_i
// _ZZ9matrixMulPfS_S_iE3s_A has been demoted
// _ZZ9matrixMulPfS_S_iE3s_B has been demoted
.extern .shared .align 16 .b8 thread_offset[];

.visible .entry _Z9matrixMulPfS_S_i(
	.param .u64 .ptr .align 1 _Z9matrixMulPfS_S_i_param_0,
	.param .u64 .ptr .align 1 _Z9matrixMulPfS_S_i_param_1,
	.param .u64 .ptr .align 1 _Z9matrixMulPfS_S_i_param_2,
	.param .u32 _Z9matrixMulPfS_S_i_param_3
)
{
	.reg .pred 	%p<30>;
	.reg .b32 	%r<82>;
	.reg .b32 	%f<382>;
	.reg .b64 	%rd<38>;
	// demoted variable
	.shared .align 4 .b8 _ZZ9matrixMulPfS_S_iE3s_A[4096];
	// demoted variable
	.shared .align 4 .b8 _ZZ9matrixMulPfS_S_iE3s_B[8192];
	ld.param.u64 	%rd5, [_Z9matrixMulPfS_S_i_param_0];
	ld.param.u64 	%rd6, [_Z9matrixMulPfS_S_i_param_1];
	ld.param.u32 	%r28, [_Z9matrixMulPfS_S_i_param_3];
	cvta.to.global.u64 	%rd1, %rd6;
	cvta.to.global.u64 	%rd2, %rd5;
	mov.u32 	%r29, %ctaid.y;
	mov.u32 	%r30, %ntid.y;
	mov.u32 	%r78, %tid.y;
	mad.lo.s32 	%r2, %r29, %r30, %r78;
	mov.u32 	%r31, %ctaid.x;
	mov.u32 	%r32, %ntid.x;
	mul.lo.s32 	%r33, %r32, %r31;
	shl.b32 	%r3, %r33, 1;
	mov.u32 	%r76, %tid.x;
	add.s32 	%r5, %r3, %r76;
	mad.lo.s32 	%r6, %r28, %r2, %r76;
	setp.lt.s32 	%p1, %r28, 32;
	mov.f32 	%f376, 0f00000000;
	mov.f32 	%f377, %f376;
	mov.f32 	%f378, %f376;
	mov.f32 	%f379, %f376;
	mov.f32 	%f380, %f376;
	mov.f32 	%f381, %f376;
	@%p1 bra 	$L__BB0_19;
	mad.lo.s32 	%r35, %r28, %r78, %r5;
	shr.s32 	%r36, %r28, 31;
	shr.u32 	%r37, %r36, 27;
	add.s32 	%r38, %r28, %r37;
	shr.s32 	%r39, %r38, 5;
	neg.s32 	%r80, %r39;
	add.s32 	%r40, %r35, 160;
	mul.wide.u32 	%rd7, %r40, 4;
	add.s64 	%rd8, %rd1, %rd7;
	ld.global.f32 	%f369, [%rd8];
	add.s32 	%r41, %r35, 128;
	mul.wide.u32 	%rd9, %r41, 4;
	add.s64 	%rd10, %rd1, %rd9;
	ld.global.f32 	%f359, [%rd10];
	add.s32 	%r42, %r35, 96;
	mul.wide.u32 	%rd11, %r42, 4;
	add.s64 	%rd12, %rd1, %rd11;
	ld.global.f32 	%f358, [%rd12];
	add.s32 	%r43, %r35, 64;
	mul.wide.u32 	%rd13, %r43, 4;
	add.s64 	%rd14, %rd1, %rd13;
	ld.global.f32 	%f357, [%rd14];
	add.s32 	%r44, %r35, 32;
	mul.wide.u32 	%rd15, %r44, 4;
	add.s64 	%rd16, %rd1, %rd15;
	ld.global.f32 	%f356, [%rd16];
	mul.wide.u32 	%rd17, %r35, 4;
	add.s64 	%rd18, %rd1, %rd17;
	ld.global.f32 	%f355, [%rd18];
	mul.wide.u32 	%rd19, %r6, 4;
	add.s64 	%rd20, %rd2, %rd19;
	ld.global.f32 	%f354, [%rd20];
	shl.b32 	%r45, %r78, 7;
	mov.u32 	%r46, _ZZ9matrixMulPfS_S_iE3s_A;
	add.s32 	%r7, %r46, %r45;
	shl.b32 	%r47, %r76, 2;
	add.s32 	%r8, %r7, %r47;
	shl.b32 	%r48, %r78, 8;
	mov.u32 	%r49, _ZZ9matrixMulPfS_S_iE3s_B;
	add.s32 	%r11, %r49, %r47;
	add.s32 	%r9, %r11, %r48;
	add.s32 	%r10, %r39, -1;
	add.s32 	%r50, %r78, 32;
	mad.lo.s32 	%r51, %r28, %r50, %r5;
	add.s32 	%r79, %r51, 96;
	shl.b32 	%r14, %r28, 5;
	mov.f32 	%f381, 0f00000000;
	mov.b32 	%r81, 0;
	mov.u32 	%r77, %r6;
	mov.f32 	%f380, %f381;
	mov.f32 	%f379, %f381;
	mov.f32 	%f378, %f381;
	mov.f32 	%f377, %f381;
	mov.f32 	%f376, %f381;
$L__BB0_2:
	st.shared.f32 	[%r8], %f354;
	st.shared.f32 	[%r9], %f355;
	st.shared.f32 	[%r9+128], %f356;
	st.shared.f32 	[%r9+256], %f357;
	st.shared.f32 	[%r9+384], %f358;
	st.shared.f32 	[%r9+512], %f359;
	st.shared.f32 	[%r9+640], %f369;
	bar.sync 	0;
	add.s32 	%r81, %r81, 1;
	setp.ge.s32 	%p2, %r81, %r10;
	mov.f32 	%f349, 0f00000000;
	@%p2 bra 	$L__BB0_18;
	setp.ge.u32 	%p3, %r2, %r28;
	mov.f32 	%f354, %f349;
	@%p3 bra 	$L__BB0_6;
	add.s32 	%r52, %r76, 32;
	setp.ge.u32 	%p4, %r52, %r28;
	@%p4 bra 	$L__BB0_6;
	add.s32 	%r53, %r77, 32;
	mul.wide.u32 	%rd21, %r53, 4;
	add.s64 	%rd22, %rd2, %rd21;
	ld.global.f32 	%f354, [%rd22];
$L__BB0_6:
	setp.ge.s32 	%p5, %r5, %r28;
	add.s32 	%r22, %r78, 32;
	setp.ge.u32 	%p6, %r22, %r28;
	mov.f32 	%f355, 0f00000000;
	or.pred  	%p7, %p5, %p6;
	@%p7 bra 	$L__BB0_8;
	add.s32 	%r54, %r79, -96;
	mul.wide.u32 	%rd23, %r54, 4;
	add.s64 	%rd24, %rd1, %rd23;
	ld.global.f32 	%f355, [%rd24];
$L__BB0_8:
	add.s32 	%r55, %r5, 32;
	setp.ge.s32 	%p9, %r55, %r28;
	mov.f32 	%f356, 0f00000000;
	or.pred  	%p10, %p6, %p9;
	@%p10 bra 	$L__BB0_10;
	add.s32 	%r56, %r79, -64;
	mul.wide.u32 	%rd25, %r56, 4;
	add.s64 	%rd26, %rd1, %rd25;
	ld.global.f32 	%f356, [%rd26];
$L__BB0_10:
	add.s32 	%r57, %r5, 64;
	setp.ge.s32 	%p12, %r57, %r28;
	mov.f32 	%f357, 0f00000000;
	or.pred  	%p13, %p6, %p12;
	@%p13 bra 	$L__BB0_12;
	add.s32 	%r58, %r79, -32;
	mul.wide.u32 	%rd27, %r58, 4;
	add.s64 	%rd28, %rd1, %rd27;
	ld.global.f32 	%f357, [%rd28];
$L__BB0_12:
	add.s32 	%r59, %r5, 96;
	setp.ge.s32 	%p15, %r59, %r28;
	mov.f32 	%f358, 0f00000000;
	or.pred  	%p16, %p6, %p15;
	@%p16 bra 	$L__BB0_14;
	mul.wide.u32 	%rd29, %r79, 4;
	add.s64 	%rd30, %rd1, %rd29;
	ld.global.f32 	%f358, [%rd30];
$L__BB0_14:
	add.s32 	%r60, %r5, 128;
	setp.ge.s32 	%p18, %r60, %r28;
	mov.f32 	%f359, 0f00000000;
	or.pred  	%p19, %p6, %p18;
	@%p19 bra 	$L__BB0_16;
	add.s32 	%r61, %r79, 32;
	mul.wide.u32 	%rd31, %r61, 4;
	add.s64 	%rd32, %rd1, %rd31;
	ld.global.f32 	%f359, [%rd32];
$L__BB0_16:
	add.s32 	%r62, %r5, 160;
	setp.ge.s32 	%p21, %r62, %r28;
	mov.f32 	%f369, 0f00000000;
	or.pred  	%p22, %p6, %p21;
	@%p22 bra 	$L__BB0_18;
	add.s32 	%r63, %r79, 64;
	mul.wide.u32 	%rd33, %r63, 4;
	add.s64 	%rd34, %rd1, %rd33;
	ld.global.f32 	%f369, [%rd34];
$L__BB0_18:
	ld.shared.f32 	%f63, [%r7];
	ld.shared.f32 	%f64, [%r11];
	fma.rn.f32 	%f65, %f63, %f64, %f377;
	ld.shared.f32 	%f66, [%r11+128];
	fma.rn.f32 	%f67, %f63, %f66, %f376;
	ld.shared.f32 	%f68, [%r11+256];
	fma.rn.f32 	%f69, %f63, %f68, %f378;
	ld.shared.f32 	%f70, [%r11+384];
	fma.rn.f32 	%f71, %f63, %f70, %f379;
	ld.shared.f32 	%f72, [%r11+512];
	fma.rn.f32 	%f73, %f63, %f72, %f380;
	ld.shared.f32 	%f74, [%r11+640];
	fma.rn.f32 	%f75, %f63, %f74, %f381;
	ld.shared.f32 	%f76, [%r7+4];
	fma.rn.f32 	%f77, %f76, %f68, %f65;
	fma.rn.f32 	%f78, %f76, %f70, %f67;
	fma.rn.f32 	%f79, %f76, %f72, %f69;
	fma.rn.f32 	%f80, %f76, %f74, %f71;
	ld.shared.f32 	%f81, [%r11+768];
	fma.rn.f32 	%f82, %f76, %f81, %f73;
	ld.shared.f32 	%f83, [%r11+896];
	fma.rn.f32 	%f84, %f76, %f83, %f75;
	ld.shared.f32 	%f85, [%r7+8];
	fma.rn.f32 	%f86, %f85, %f72, %f77;
	fma.rn.f32 	%f87, %f85, %f74, %f78;
	fma.rn.f32 	%f88, %f85, %f81, %f79;
	fma.rn.f32 	%f89, %f85, %f83, %f80;
	ld.shared.f32 	%f90, [%r11+1024];
	fma.rn.f32 	%f91, %f85, %f90, %f82;
	ld.shared.f32 	%f92, [%r11+1152];
	fma.rn.f32 	%f93, %f85, %f92, %f84;
	ld.shared.f32 	%f94, [%r7+12];
	fma.rn.f32 	%f95, %f94, %f81, %f86;
	fma.rn.f32 	%f96, %f94, %f83, %f87;
	fma.rn.f32 	%f97, %f94, %f90, %f88;
	fma.rn.f32 	%f98, %f94, %f92, %f89;
	ld.shared.f32 	%f99, [%r11+1280];
	fma.rn.f32 	%f100, %f94, %f99, %f91;
	ld.shared.f32 	%f101, [%r11+1408];
	fma.rn.f32 	%f102, %f94, %f101, %f93;
	ld.shared.f32 	%f103, [%r7+16];
	fma.rn.f32 	%f104, %f103, %f90, %f95;
	fma.rn.f32 	%f105, %f103, %f92, %f96;
	fma.rn.f32 	%f106, %f103, %f99, %f97;
	fma.rn.f32 	%f107, %f103, %f101, %f98;
	ld.shared.f32 	%f108, [%r11+1536];
	fma.rn.f32 	%f109, %f103, %f108, %f100;
	ld.shared.f32 	%f110, [%r11+1664];
	fma.rn.f32 	%f111, %f103, %f110, %f102;
	ld.shared.f32 	%f112, [%r7+20];
	fma.rn.f32 	%f113, %f112, %f99, %f104;
	fma.rn.f32 	%f114, %f112, %f101, %f105;
	fma.rn.f32 	%f115, %f112, %f108, %f106;
	fma.rn.f32 	%f116, %f112, %f110, %f107;
	ld.shared.f32 	%f117, [%r11+1792];
	fma.rn.f32 	%f118, %f112, %f117, %f109;
	ld.shared.f32 	%f119, [%r11+1920];
	fma.rn.f32 	%f120, %f112, %f119, %f111;
	ld.shared.f32 	%f121, [%r7+24];
	fma.rn.f32 	%f122, %f121, %f108, %f113;
	fma.rn.f32 	%f123, %f121, %f110, %f114;
	fma.rn.f32 	%f124, %f121, %f117, %f115;
	fma.rn.f32 	%f125, %f121, %f119, %f116;
	ld.shared.f32 	%f126, [%r11+2048];
	fma.rn.f32 	%f127, %f121, %f126, %f118;
	ld.shared.f32 	%f128, [%r11+2176];
	fma.rn.f32 	%f129, %f121, %f128, %f120;
	ld.shared.f32 	%f130, [%r7+28];
	fma.rn.f32 	%f131, %f130, %f117, %f122;
	fma.rn.f32 	%f132, %f130, %f119, %f123;
	fma.rn.f32 	%f133, %f130, %f126, %f124;
	fma.rn.f32 	%f134, %f130, %f128, %f125;
	ld.shared.f32 	%f135, [%r11+2304];
	fma.rn.f32 	%f136, %f130, %f135, %f127;
	ld.shared.f32 	%f137, [%r11+2432];
	fma.rn.f32 	%f138, %f130, %f137, %f129;
	ld.shared.f32 	%f139, [%r7+32];
	fma.rn.f32 	%f140, %f139, %f126, %f131;
	fma.rn.f32 	%f141, %f139, %f128, %f132;
	fma.rn.f32 	%f142, %f139, %f135, %f133;
	fma.rn.f32 	%f143, %f139, %f137, %f134;
	ld.shared.f32 	%f144, [%r11+2560];
	fma.rn.f32 	%f145, %f139, %f144, %f136;
	ld.shared.f32 	%f146, [%r11+2688];
	fma.rn.f32 	%f147, %f139, %f146, %f138;
	ld.shared.f32 	%f148, [%r7+36];
	fma.rn.f32 	%f149, %f148, %f135, %f140;
	fma.rn.f32 	%f150, %f148, %f137, %f141;
	fma.rn.f32 	%f151, %f148, %f144, %f142;
	fma.rn.f32 	%f152, %f148, %f146, %f143;
	ld.shared.f32 	%f153, [%r11+2816];
	fma.rn.f32 	%f154, %f148, %f153, %f145;
	ld.shared.f32 	%f155, [%r11+2944];
	fma.rn.f32 	%f156, %f148, %f155, %f147;
	ld.shared.f32 	%f157, [%r7+40];
	fma.rn.f32 	%f158, %f157, %f144, %f149;
	fma.rn.f32 	%f159, %f157, %f146, %f150;
	fma.rn.f32 	%f160, %f157, %f153, %f151;
	fma.rn.f32 	%f161, %f157, %f155, %f152;
	ld.shared.f32 	%f162, [%r11+3072];
	fma.rn.f32 	%f163, %f157, %f162, %f154;
	ld.shared.f32 	%f164, [%r11+3200];
	fma.rn.f32 	%f165, %f157, %f164, %f156;
	ld.shared.f32 	%f166, [%r7+44];
	fma.rn.f32 	%f167, %f166, %f153, %f158;
	fma.rn.f32 	%f168, %f166, %f155, %f159;
	fma.rn.f32 	%f169, %f166, %f162, %f160;
	fma.rn.f32 	%f170, %f166, %f164, %f161;
	ld.shared.f32 	%f171, [%r11+3328];
	fma.rn.f32 	%f172, %f166, %f171, %f163;
	ld.shared.f32 	%f173, [%r11+3456];
	fma.rn.f32 	%f174, %f166, %f173, %f165;
	ld.shared.f32 	%f175, [%r7+48];
	fma.rn.f32 	%f176, %f175, %f162, %f167;
	fma.rn.f32 	%f177, %f175, %f164, %f168;
	fma.rn.f32 	%f178, %f175, %f171, %f169;
	fma.rn.f32 	%f179, %f175, %f173, %f170;
	ld.shared.f32 	%f180, [%r11+3584];
	fma.rn.f32 	%f181, %f175, %f180, %f172;
	ld.shared.f32 	%f182, [%r11+3712];
	fma.rn.f32 	%f183, %f175, %f182, %f174;
	ld.shared.f32 	%f184, [%r7+52];
	fma.rn.f32 	%f185, %f184, %f171, %f176;
	fma.rn.f32 	%f186, %f184, %f173, %f177;
	fma.rn.f32 	%f187, %f184, %f180, %f178;
	fma.rn.f32 	%f188, %f184, %f182, %f179;
	ld.shared.f32 	%f189, [%r11+3840];
	fma.rn.f32 	%f190, %f184, %f189, %f181;
	ld.shared.f32 	%f191, [%r11+3968];
	fma.rn.f32 	%f192, %f184, %f191, %f183;
	ld.shared.f32 	%f193, [%r7+56];
	fma.rn.f32 	%f194, %f193, %f180, %f185;
	fma.rn.f32 	%f195, %f193, %f182, %f186;
	fma.rn.f32 	%f196, %f193, %f189, %f187;
	fma.rn.f32 	%f197, %f193, %f191, %f188;
	ld.shared.f32 	%f198, [%r11+4096];
	fma.rn.f32 	%f199, %f193, %f198, %f190;
	ld.shared.f32 	%f200, [%r11+4224];
	fma.rn.f32 	%f201, %f193, %f200, %f192;
	ld.shared.f32 	%f202, [%r7+60];
	fma.rn.f32 	%f203, %f202, %f189, %f194;
	fma.rn.f32 	%f204, %f202, %f191, %f195;
	fma.rn.f32 	%f205, %f202, %f198, %f196;
	fma.rn.f32 	%f206, %f202, %f200, %f197;
	ld.shared.f32 	%f207, [%r11+4352];
	fma.rn.f32 	%f208, %f202, %f207, %f199;
	ld.shared.f32 	%f209, [%r11+4480];
	fma.rn.f32 	%f210, %f202, %f209, %f201;
	ld.shared.f32 	%f211, [%r7+64];
	fma.rn.f32 	%f212, %f211, %f198, %f203;
	fma.rn.f32 	%f213, %f211, %f200, %f204;
	fma.rn.f32 	%f214, %f211, %f207, %f205;
	fma.rn.f32 	%f215, %f211, %f209, %f206;
	ld.shared.f32 	%f216, [%r11+4608];
	fma.rn.f32 	%f217, %f211, %f216, %f208;
	ld.shared.f32 	%f218, [%r11+4736];
	fma.rn.f32 	%f219, %f211, %f218, %f210;
	ld.shared.f32 	%f220, [%r7+68];
	fma.rn.f32 	%f221, %f220, %f207, %f212;
	fma.rn.f32 	%f222, %f220, %f209, %f213;
	fma.rn.f32 	%f223, %f220, %f216, %f214;
	fma.rn.f32 	%f224, %f220, %f218, %f215;
	ld.shared.f32 	%f225, [%r11+4864];
	fma.rn.f32 	%f226, %f220, %f225, %f217;
	ld.shared.f32 	%f227, [%r11+4992];
	fma.rn.f32 	%f228, %f220, %f227, %f219;
	ld.shared.f32 	%f229, [%r7+72];
	fma.rn.f32 	%f230, %f229, %f216, %f221;
	fma.rn.f32 	%f231, %f229, %f218, %f222;
	fma.rn.f32 	%f232, %f229, %f225, %f223;
	fma.rn.f32 	%f233, %f229, %f227, %f224;
	ld.shared.f32 	%f234, [%r11+5120];
	fma.rn.f32 	%f235, %f229, %f234, %f226;
	ld.shared.f32 	%f236, [%r11+5248];
	fma.rn.f32 	%f237, %f229, %f236, %f228;
	ld.shared.f32 	%f238, [%r7+76];
	fma.rn.f32 	%f239, %f238, %f225, %f230;
	fma.rn.f32 	%f240, %f238, %f227, %f231;
	fma.rn.f32 	%f241, %f238, %f234, %f232;
	fma.rn.f32 	%f242, %f238, %f236, %f233;
	ld.shared.f32 	%f243, [%r11+5376];
	fma.rn.f32 	%f244, %f238, %f243, %f235;
	ld.shared.f32 	%f245, [%r11+5504];
	fma.rn.f32 	%f246, %f238, %f245, %f237;
	ld.shared.f32 	%f247, [%r7+80];
	fma.rn.f32 	%f248, %f247, %f234, %f239;
	fma.rn.f32 	%f249, %f247, %f236, %f240;
	fma.rn.f32 	%f250, %f247, %f243, %f241;
	fma.rn.f32 	%f251, %f247, %f245, %f242;
	ld.shared.f32 	%f252, [%r11+5632];
	fma.rn.f32 	%f253, %f247, %f252, %f244;
	ld.shared.f32 	%f254, [%r11+5760];
	fma.rn.f32 	%f255, %f247, %f254, %f246;
	ld.shared.f32 	%f256, [%r7+84];
	fma.rn.f32 	%f257, %f256, %f243, %f248;
	fma.rn.f32 	%f258, %f256, %f245, %f249;
	fma.rn.f32 	%f259, %f256, %f252, %f250;
	fma.rn.f32 	%f260, %f256, %f254, %f251;
	ld.shared.f32 	%f261, [%r11+5888];
	fma.rn.f32 	%f262, %f256, %f261, %f253;
	ld.shared.f32 	%f263, [%r11+6016];
	fma.rn.f32 	%f264, %f256, %f263, %f255;
	ld.shared.f32 	%f265, [%r7+88];
	fma.rn.f32 	%f266, %f265, %f252, %f257;
	fma.rn.f32 	%f267, %f265, %f254, %f258;
	fma.rn.f32 	%f268, %f265, %f261, %f259;
	fma.rn.f32 	%f269, %f265, %f263, %f260;
	ld.shared.f32 	%f270, [%r11+6144];
	fma.rn.f32 	%f271, %f265, %f270, %f262;
	ld.shared.f32 	%f272, [%r11+6272];
	fma.rn.f32 	%f273, %f265, %f272, %f264;
	ld.shared.f32 	%f274, [%r7+92];
	fma.rn.f32 	%f275, %f274, %f261, %f266;
	fma.rn.f32 	%f276, %f274, %f263, %f267;
	fma.rn.f32 	%f277, %f274, %f270, %f268;
	fma.rn.f32 	%f278, %f274, %f272, %f269;
	ld.shared.f32 	%f279, [%r11+6400];
	fma.rn.f32 	%f280, %f274, %f279, %f271;
	ld.shared.f32 	%f281, [%r11+6528];
	fma.rn.f32 	%f282, %f274, %f281, %f273;
	ld.shared.f32 	%f283, [%r7+96];
	fma.rn.f32 	%f284, %f283, %f270, %f275;
	fma.rn.f32 	%f285, %f283, %f272, %f276;
	fma.rn.f32 	%f286, %f283, %f279, %f277;
	fma.rn.f32 	%f287, %f283, %f281, %f278;
	ld.shared.f32 	%f288, [%r11+6656];
	fma.rn.f32 	%f289, %f283, %f288, %f280;
	ld.shared.f32 	%f290, [%r11+6784];
	fma.rn.f32 	%f291, %f283, %f290, %f282;
	ld.shared.f32 	%f292, [%r7+100];
	fma.rn.f32 	%f293, %f292, %f279, %f284;
	fma.rn.f32 	%f294, %f292, %f281, %f285;
	fma.rn.f32 	%f295, %f292, %f288, %f286;
	fma.rn.f32 	%f296, %f292, %f290, %f287;
	ld.shared.f32 	%f297, [%r11+6912];
	fma.rn.f32 	%f298, %f292, %f297, %f289;
	ld.shared.f32 	%f299, [%r11+7040];
	fma.rn.f32 	%f300, %f292, %f299, %f291;
	ld.shared.f32 	%f301, [%r7+104];
	fma.rn.f32 	%f302, %f301, %f288, %f293;
	fma.rn.f32 	%f303, %f301, %f290, %f294;
	fma.rn.f32 	%f304, %f301, %f297, %f295;
	fma.rn.f32 	%f305, %f301, %f299, %f296;
	ld.shared.f32 	%f306, [%r11+7168];
	fma.rn.f32 	%f307, %f301, %f306, %f298;
	ld.shared.f32 	%f308, [%r11+7296];
	fma.rn.f32 	%f309, %f301, %f308, %f300;
	ld.shared.f32 	%f310, [%r7+108];
	fma.rn.f32 	%f311, %f310, %f297, %f302;
	fma.rn.f32 	%f312, %f310, %f299, %f303;
	fma.rn.f32 	%f313, %f310, %f306, %f304;
	fma.rn.f32 	%f314, %f310, %f308, %f305;
	ld.shared.f32 	%f315, [%r11+7424];
	fma.rn.f32 	%f316, %f310, %f315, %f307;
	ld.shared.f32 	%f317, [%r11+7552];
	fma.rn.f32 	%f318, %f310, %f317, %f309;
	ld.shared.f32 	%f319, [%r7+112];
	fma.rn.f32 	%f320, %f319, %f306, %f311;
	fma.rn.f32 	%f321, %f319, %f308, %f312;
	fma.rn.f32 	%f322, %f319, %f315, %f313;
	fma.rn.f32 	%f323, %f319, %f317, %f314;
	ld.shared.f32 	%f324, [%r11+7680];
	fma.rn.f32 	%f325, %f319, %f324, %f316;
	ld.shared.f32 	%f326, [%r11+7808];
	fma.rn.f32 	%f327, %f319, %f326, %f318;
	ld.shared.f32 	%f328, [%r7+116];
	fma.rn.f32 	%f329, %f328, %f315, %f320;
	fma.rn.f32 	%f330, %f328, %f317, %f321;
	fma.rn.f32 	%f331, %f328, %f324, %f322;
	fma.rn.f32 	%f332, %f328, %f326, %f323;
	ld.shared.f32 	%f333, [%r11+7936];
	fma.rn.f32 	%f334, %f328, %f333, %f325;
	ld.shared.f32 	%f335, [%r11+8064];
	fma.rn.f32 	%f336, %f328, %f335, %f327;
	ld.shared.f32 	%f337, [%r7+120];
	fma.rn.f32 	%f338, %f337, %f324, %f329;
	fma.rn.f32 	%f339, %f337, %f326, %f330;
	fma.rn.f32 	%f340, %f337, %f333, %f331;
	fma.rn.f32 	%f341, %f337, %f335, %f332;
	ld.shared.f32 	%f342, [%r11+8192];
	fma.rn.f32 	%f343, %f337, %f342, %f334;
	ld.shared.f32 	%f344, [%r11+8320];
	fma.rn.f32 	%f345, %f337, %f344, %f336;
	ld.shared.f32 	%f346, [%r7+124];
	fma.rn.f32 	%f377, %f346, %f333, %f338;
	fma.rn.f32 	%f376, %f346, %f335, %f339;
	fma.rn.f32 	%f378, %f346, %f342, %f340;
	fma.rn.f32 	%f379, %f346, %f344, %f341;
	ld.shared.f32 	%f347, [%r11+8448];
	fma.rn.f32 	%f380, %f346, %f347, %f343;
	ld.shared.f32 	%f348, [%r11+8576];
	fma.rn.f32 	%f381, %f346, %f348, %f345;
	bar.sync 	0;
	add.s32 	%r80, %r80, 1;
	setp.ne.s32 	%p23, %r80, 0;
	add.s32 	%r79, %r79, %r14;
	add.s32 	%r78, %r78, 32;
	add.s32 	%r77, %r77, 32;
	add.s32 	%r76, %r76, 32;
	@%p23 bra 	$L__BB0_2;
$L__BB0_19:
	ld.param.u64 	%rd37, [_Z9matrixMulPfS_S_i_param_2];
	add.s32 	%r64, %r6, %r3;
	cvta.to.global.u64 	%rd35, %rd37;
	mul.wide.s32 	%rd36, %r64, 4;
	add.s64 	%rd3, %rd35, %rd36;
	max.s32 	%r65, %r2, %r5;
	setp.ge.s32 	%p24, %r65, %r28;
	@%p24 bra 	$L__BB0_21;
	st.global.f32 	[%rd3], %f377;
$L__BB0_21:
	add.s32 	%r66, %r5, 32;
	max.s32 	%r67, %r2, %r66;
	setp.ge.s32 	%p25, %r67, %r28;
	@%p25 bra 	$L__BB0_23;
	st.global.f32 	[%rd3+128], %f376;
$L__BB0_23:
	add.s32 	%r68, %r5, 64;
	max.s32 	%r69, %r2, %r68;
	setp.ge.s32 	%p26, %r69, %r28;
	@%p26 bra 	$L__BB0_25;
	st.global.f32 	[%rd3+256], %f378;
$L__BB0_25:
	add.s32 	%r70, %r5, 96;
	max.s32 	%r71, %r2, %r70;
	setp.ge.s32 	%p27, %r71, %r28;
	@%p27 bra 	$L__BB0_27;
	st.global.f32 	[%rd3+384], %f379;
$L__BB0_27:
	add.s32 	%r72, %r5, 128;
	max.s32 	%r73, %r2, %r72;
	setp.ge.s32 	%p28, %r73, %r28;
	@%p28 bra 	$L__BB0_29;
	st.global.f32 	[%rd3+512], %f380;
$L__BB0_29:
	add.s32 	%r74, %r5, 160;
	max.s32 	%r75, %r2, %r74;
	setp.ge.s32 	%p29, %r75, %r28;
	@%p29 bra 	$L__BB0_31;
	st.global.f32 	[%rd3+640], %f381;
$L__BB0_31:
	ret;

}
	// .globl	_Z14CountRadixSortPiPjii
.visible .entry _Z14CountRadixSortPiPjii(
	.param .u64 .ptr .align 1 _Z14CountRadixSortPiPjii_param_0,
	.param .u64 .ptr .align 1 _Z14CountRadixSortPiPjii_param_1,
	.param .u32 _Z14CountRadixSortPiPjii_param_2,
	.param .u32 _Z14CountRadixSortPiPjii_param_3
)
{
	.local .align 16 .b8 	__local_depot1[32];
	.reg .b64 	%SP;
	.reg .b64 	%SPL;
	.reg .pred 	%p<10>;
	.reg .b32 	%r<112>;
	.reg .b64 	%rd<29>;

	mov.u64 	%SPL, __local_depot1;
	ld.param.u64 	%rd6, [_Z14CountRadixSortPiPjii_param_0];
	ld.param.u64 	%rd5, [_Z14CountRadixSortPiPjii_param_1];
	ld.param.u32 	%r21, [_Z14CountRadixSortPiPjii_param_2];
	ld.param.u32 	%r20, [_Z14CountRadixSortPiPjii_param_3];
	cvta.to.global.u64 	%rd1, %rd6;
	add.u64 	%rd2, %SPL, 0;
	mov.u32 	%r1, %ntid.x;
	mov.u32 	%r2, %nctaid.x;
	mov.u32 	%r3, %tid.x;
	mov.u32 	%r4, %ctaid.x;
	mad.lo.s32 	%r5, %r4, %r1, %r3;
	mul.lo.s32 	%r22, %r1, %r2;
	add.s32 	%r23, %r22, %r21;
	add.s32 	%r24, %r23, -1;
	div.s32 	%r25, %r24, %r22;
	mul.lo.s32 	%r6, %r5, %r25;
	add.s32 	%r26, %r6, %r25;
	min.s32 	%r7, %r26, %r21;
	mov.b32 	%r27, 0;
	st.local.v4.u32 	[%rd2], {%r27, %r27, %r27, %r27};
	st.local.v4.u32 	[%rd2+16], {%r27, %r27, %r27, %r27};
	setp.ge.s32 	%p1, %r6, %r7;
	@%p1 bra 	$L__BB1_7;
	sub.s32 	%r28, %r7, %r6;
	and.b32  	%r8, %r28, 3;
	setp.eq.s32 	%p2, %r8, 0;
	mov.u32 	%r109, %r6;
	@%p2 bra 	$L__BB1_4;
	neg.s32 	%r107, %r8;
	mov.u32 	%r109, %r6;
$L__BB1_3:
	.pragma "nounroll";
	mul.wide.s32 	%rd8, %r109, 4;
	add.s64 	%rd9, %rd1, %rd8;
	ld.global.u32 	%r29, [%rd9];
	shr.u32 	%r30, %r29, %r20;
	shl.b32 	%r31, %r30, 2;
	cvt.u64.u32 	%rd10, %r31;
	and.b64  	%rd11, %rd10, 28;
	add.s64 	%rd12, %rd2, %rd11;
	ld.local.u32 	%r32, [%rd12];
	add.s32 	%r33, %r32, 1;
	st.local.u32 	[%rd12], %r33;
	add.s32 	%r109, %r109, 1;
	add.s32 	%r107, %r107, 1;
	setp.ne.s32 	%p3, %r107, 0;
	@%p3 bra 	$L__BB1_3;
$L__BB1_4:
	sub.s32 	%r34, %r6, %r7;
	setp.gt.u32 	%p4, %r34, -4;
	@%p4 bra 	$L__BB1_7;
	sub.s32 	%r110, %r109, %r7;
	add.s64 	%rd3, %rd1, 8;
$L__BB1_6:
	mul.wide.s32 	%rd13, %r109, 4;
	add.s64 	%rd14, %rd3, %rd13;
	ld.global.u32 	%r35, [%rd14+-8];
	shr.u32 	%r36, %r35, %r20;
	shl.b32 	%r37, %r36, 2;
	cvt.u64.u32 	%rd15, %r37;
	and.b64  	%rd16, %rd15, 28;
	add.s64 	%rd17, %rd2, %rd16;
	ld.local.u32 	%r38, [%rd17];
	add.s32 	%r39, %r38, 1;
	st.local.u32 	[%rd17], %r39;
	ld.global.u32 	%r40, [%rd14+-4];
	shr.u32 	%r41, %r40, %r20;
	shl.b32 	%r42, %r41, 2;
	cvt.u64.u32 	%rd18, %r42;
	and.b64  	%rd19, %rd18, 28;
	add.s64 	%rd20, %rd2, %rd19;
	ld.local.u32 	%r43, [%rd20];
	add.s32 	%r44, %r43, 1;
	st.local.u32 	[%rd20], %r44;
	ld.global.u32 	%r45, [%rd14];
	shr.u32 	%r46, %r45, %r20;
	shl.b32 	%r47, %r46, 2;
	cvt.u64.u32 	%rd21, %r47;
	and.b64  	%rd22, %rd21, 28;
	add.s64 	%rd23, %rd2, %rd22;
	ld.local.u32 	%r48, [%rd23];
	add.s32 	%r49, %r48, 1;
	st.local.u32 	[%rd23], %r49;
	ld.global.u32 	%r50, [%rd14+4];
	shr.u32 	%r51, %r50, %r20;
	shl.b32 	%r52, %r51, 2;
	cvt.u64.u32 	%rd24, %r52;
	and.b64  	%rd25, %rd24, 28;
	add.s64 	%rd26, %rd2, %rd25;
	ld.local.u32 	%r53, [%rd26];
	add.s32 	%r54, %r53, 1;
	st.local.u32 	[%rd26], %r54;
	add.s32 	%r109, %r109, 4;
	add.s32 	%r110, %r110, 4;
	setp.ne.s32 	%p5, %r110, 0;
	@%p5 bra 	$L__BB1_6;
$L__BB1_7:
	mul.lo.s32 	%r55, %r5, 9;
	cvta.to.global.u64 	%rd27, %rd5;
	mul.wide.s32 	%rd28, %r55, 4;
	add.s64 	%rd4, %rd27, %rd28;
	ld.local.v4.u32 	{%r56, %r57, %r58, %r59}, [%rd2];
	st.global.u32 	[%rd4+36], %r56;
	st.global.u32 	[%rd4+40], %r57;
	st.global.u32 	[%rd4+44], %r58;
	st.global.u32 	[%rd4+48], %r59;
	ld.local.v4.u32 	{%r60, %r61, %r62, %r63}, [%rd2+16];
	st.global.u32 	[%rd4+52], %r60;
	st.global.u32 	[%rd4+56], %r61;
	st.global.u32 	[%rd4+60], %r62;
	st.global.u32 	[%rd4+64], %r63;
	membar.gl;
$L__BB1_8:
	ld.volatile.global.u32 	%r64, [%rd4+32];
	setp.lt.u32 	%p6, %r64, 2;
	@%p6 bra 	$L__BB1_8;
	ld.volatile.global.u32 	%r65, [%rd4];
	ld.global.u32 	%r66, [%rd4+36];
	add.s32 	%r67, %r66, %r65;
	st.global.u32 	[%rd4+36], %r67;
	ld.volatile.global.u32 	%r68, [%rd4+4];
	ld.global.u32 	%r69, [%rd4+40];
	add.s32 	%r70, %r69, %r68;
	st.global.u32 	[%rd4+40], %r70;
	ld.volatile.global.u32 	%r71, [%rd4+8];
	ld.global.u32 	%r72, [%rd4+44];
	add.s32 	%r73, %r72, %r71;
	st.global.u32 	[%rd4+44], %r73;
	ld.volatile.global.u32 	%r74, [%rd4+12];
	ld.global.u32 	%r75, [%rd4+48];
	add.s32 	%r76, %r75, %r74;
	st.global.u32 	[%rd4+48], %r76;
	ld.volatile.global.u32 	%r77, [%rd4+16];
	ld.global.u32 	%r78, [%rd4+52];
	add.s32 	%r79, %r78, %r77;
	st.global.u32 	[%rd4+52], %r79;
	ld.volatile.global.u32 	%r80, [%rd4+20];
	ld.global.u32 	%r81, [%rd4+56];
	add.s32 	%r82, %r81, %r80;
	st.global.u32 	[%rd4+56], %r82;
	ld.volatile.global.u32 	%r83, [%rd4+24];
	ld.global.u32 	%r84, [%rd4+60];
	add.s32 	%r85, %r84, %r83;
	st.global.u32 	[%rd4+60], %r85;
	ld.volatile.global.u32 	%r86, [%rd4+28];
	ld.global.u32 	%r87, [%rd4+64];
	add.s32 	%r88, %r87, %r86;
	st.global.u32 	[%rd4+64], %r88;
	membar.gl;
	mov.b32 	%r89, 2;
	st.global.u32 	[%rd4+68], %r89;
	add.s32 	%r90, %r1, -1;
	setp.ne.s32 	%p7, %r3, %r90;
	add.s32 	%r91, %r2, -1;
	setp.ne.s32 	%p8, %r4, %r91;
	or.pred  	%p9, %p7, %p8;
	@%p9 bra 	$L__BB1_11;
	ld.global.u32 	%r93, [%rd4+36];
	mov.b32 	%r94, 0;
	st.global.u32 	[%rd4+36], %r94;
	ld.global.u32 	%r95, [%rd4+40];
	st.global.u32 	[%rd4+40], %r93;
	add.s32 	%r96, %r95, %r93;
	ld.global.u32 	%r97, [%rd4+44];
	st.global.u32 	[%rd4+44], %r96;
	add.s32 	%r98, %r97, %r96;
	ld.global.u32 	%r99, [%rd4+48];
	st.global.u32 	[%rd4+48], %r98;
	add.s32 	%r100, %r99, %r98;
	ld.global.u32 	%r101, [%rd4+52];
	st.global.u32 	[%rd4+52], %r100;
	add.s32 	%r102, %r101, %r100;
	ld.global.u32 	%r103, [%rd4+56];
	st.global.u32 	[%rd4+56], %r102;
	add.s32 	%r104, %r103, %r102;
	ld.global.u32 	%r105, [%rd4+60];
	st.global.u32 	[%rd4+60], %r104;
	add.s32 	%r106, %r105, %r104;
	st.global.u32 	[%rd4+64], %r106;
$L__BB1_11:
	ret;

}
	// .globl	_Z16ScatterRadixSortPiPjS_ii
.visible .entry _Z16ScatterRadixSortPiPjS_ii(
	.param .u64 .ptr .align 1 _Z16ScatterRadixSortPiPjS_ii_param_0,
	.param .u64 .ptr .align 1 _Z16ScatterRadixSortPiPjS_ii_param_1,
	.param .u64 .ptr .align 1 _Z16ScatterRadixSortPiPjS_ii_param_2,
	.param .u32 _Z16ScatterRadixSortPiPjS_ii_param_3,
	.param .u32 _Z16ScatterRadixSortPiPjS_ii_param_4
)
{
	.reg .pred 	%p<6>;
	.reg .b32 	%r<86>;
	.reg .b64 	%rd<42>;

	ld.param.u64 	%rd5, [_Z16ScatterRadixSortPiPjS_ii_param_0];
	ld.param.u64 	%rd6, [_Z16ScatterRadixSortPiPjS_ii_param_1];
	ld.param.u64 	%rd7, [_Z16ScatterRadixSortPiPjS_ii_param_2];
	ld.param.u32 	%r18, [_Z16ScatterRadixSortPiPjS_ii_param_3];
	ld.param.u32 	%r17, [_Z16ScatterRadixSortPiPjS_ii_param_4];
	cvta.to.global.u64 	%rd1, %rd7;
	cvta.to.global.u64 	%rd2, %rd6;
	cvta.to.global.u64 	%rd3, %rd5;
	mov.u32 	%r19, %ntid.x;
	mov.u32 	%r20, %nctaid.x;
	mov.u32 	%r21, %tid.x;
	mov.u32 	%r22, %ctaid.x;
	mad.lo.s32 	%r23, %r22, %r19, %r21;
	mul.lo.s32 	%r1, %r23, 9;
	mul.lo.s32 	%r24, %r19, %r20;
	add.s32 	%r25, %r24, %r18;
	add.s32 	%r26, %r25, -1;
	div.s32 	%r27, %r26, %r24;
	mul.lo.s32 	%r2, %r23, %r27;
	add.s32 	%r28, %r2, %r27;
	min.s32 	%r3, %r28, %r18;
	mul.lo.s32 	%r4, %r24, 9;
	setp.ge.s32 	%p1, %r2, %r3;
	@%p1 bra 	$L__BB2_7;
	sub.s32 	%r29, %r3, %r2;
	and.b32  	%r5, %r29, 3;
	setp.eq.s32 	%p2, %r5, 0;
	mov.u32 	%r83, %r2;
	@%p2 bra 	$L__BB2_4;
	neg.s32 	%r81, %r5;
	mov.u32 	%r83, %r2;
$L__BB2_3:
	.pragma "nounroll";
	mul.wide.s32 	%rd8, %r83, 4;
	add.s64 	%rd9, %rd3, %rd8;
	ld.global.u32 	%r30, [%rd9];
	shr.u32 	%r31, %r30, %r17;
	and.b32  	%r32, %r31, 7;
	add.s32 	%r33, %r32, %r4;
	mul.wide.u32 	%rd10, %r33, 4;
	add.s64 	%rd11, %rd2, %rd10;
	ld.global.u32 	%r34, [%rd11];
	add.s32 	%r35, %r32, %r1;
	mul.wide.u32 	%rd12, %r35, 4;
	add.s64 	%rd13, %rd2, %rd12;
	ld.global.u32 	%r36, [%rd13];
	add.s32 	%r37, %r36, %r34;
	mul.wide.s32 	%rd14, %r37, 4;
	add.s64 	%rd15, %rd1, %rd14;
	st.global.u32 	[%rd15], %r30;
	ld.global.u32 	%r38, [%rd13];
	add.s32 	%r39, %r38, 1;
	st.global.u32 	[%rd13], %r39;
	add.s32 	%r83, %r83, 1;
	add.s32 	%r81, %r81, 1;
	setp.ne.s32 	%p3, %r81, 0;
	@%p3 bra 	$L__BB2_3;
$L__BB2_4:
	sub.s32 	%r40, %r2, %r3;
	setp.gt.u32 	%p4, %r40, -4;
	@%p4 bra 	$L__BB2_7;
	sub.s32 	%r84, %r83, %r3;
	add.s64 	%rd4, %rd3, 8;
$L__BB2_6:
	mul.wide.s32 	%rd16, %r83, 4;
	add.s64 	%rd17, %rd4, %rd16;
	ld.global.u32 	%r41, [%rd17+-8];
	shr.u32 	%r42, %r41, %r17;
	and.b32  	%r43, %r42, 7;
	add.s32 	%r44, %r43, %r4;
	mul.wide.u32 	%rd18, %r44, 4;
	add.s64 	%rd19, %rd2, %rd18;
	ld.global.u32 	%r45, [%rd19];
	add.s32 	%r46, %r43, %r1;
	mul.wide.u32 	%rd20, %r46, 4;
	add.s64 	%rd21, %rd2, %rd20;
	ld.global.u32 	%r47, [%rd21];
	add.s32 	%r48, %r47, %r45;
	mul.wide.s32 	%rd22, %r48, 4;
	add.s64 	%rd23, %rd1, %rd22;
	st.global.u32 	[%rd23], %r41;
	ld.global.u32 	%r49, [%rd21];
	add.s32 	%r50, %r49, 1;
	st.global.u32 	[%rd21], %r50;
	ld.global.u32 	%r51, [%rd17+-4];
	shr.u32 	%r52, %r51, %r17;
	and.b32  	%r53, %r52, 7;
	add.s32 	%r54, %r53, %r4;
	mul.wide.u32 	%rd24, %r54, 4;
	add.s64 	%rd25, %rd2, %rd24;
	ld.global.u32 	%r55, [%rd25];
	add.s32 	%r56, %r53, %r1;
	mul.wide.u32 	%rd26, %r56, 4;
	add.s64 	%rd27, %rd2, %rd26;
	ld.global.u32 	%r57, [%rd27];
	add.s32 	%r58, %r57, %r55;
	mul.wide.s32 	%rd28, %r58, 4;
	add.s64 	%rd29, %rd1, %rd28;
	st.global.u32 	[%rd29], %r51;
	ld.global.u32 	%r59, [%rd27];
	add.s32 	%r60, %r59, 1;
	st.global.u32 	[%rd27], %r60;
	ld.global.u32 	%r61, [%rd17];
	shr.u32 	%r62, %r61, %r17;
	and.b32  	%r63, %r62, 7;
	add.s32 	%r64, %r63, %r4;
	mul.wide.u32 	%rd30, %r64, 4;
	add.s64 	%rd31, %rd2, %rd30;
	ld.global.u32 	%r65, [%rd31];
	add.s32 	%r66, %r63, %r1;
	mul.wide.u32 	%rd32, %r66, 4;
	add.s64 	%rd33, %rd2, %rd32;
	ld.global.u32 	%r67, [%rd33];
	add.s32 	%r68, %r67, %r65;
	mul.wide.s32 	%rd34, %r68, 4;
	add.s64 	%rd35, %rd1, %rd34;
	st.global.u32 	[%rd35], %r61;
	ld.global.u32 	%r69, [%rd33];
	add.s32 	%r70, %r69, 1;
	st.global.u32 	[%rd33], %r70;
	ld.global.u32 	%r71, [%rd17+4];
	shr.u32 	%r72, %r71, %r17;
	and.b32  	%r73, %r72, 7;
	add.s32 	%r74, %r73, %r4;
	mul.wide.u32 	%rd36, %r74, 4;
	add.s64 	%rd37, %rd2, %rd36;
	ld.global.u32 	%r75, [%rd37];
	add.s32 	%r76, %r73, %r1;
	mul.wide.u32 	%rd38, %r76, 4;
	add.s64 	%rd39, %rd2, %rd38;
	ld.global.u32 	%r77, [%rd39];
	add.s32 	%r78, %r77, %r75;
	mul.wide.s32 	%rd40, %r78, 4;
	add.s64 	%rd41, %rd1, %rd40;
	st.global.u32 	[%rd41], %r71;
	ld.global.u32 	%r79, [%rd39];
	add.s32 	%r80, %r79, 1;
	st.global.u32 	[%rd39], %r80;
	add.s32 	%r83, %r83, 4;
	add.s32 	%r84, %r84, 4;
	setp.ne.s32 	%p5, %r84, 0;
	@%p5 bra 	$L__BB2_6;
$L__BB2_7:
	ret;

}
	// .globl	_Z11RadixSort_4PiS_ii
.visible .entry _Z11RadixSort_4PiS_ii(
	.param .u64 .ptr .align 1 _Z11RadixSort_4PiS_ii_param_0,
	.param .u64 .ptr .align 1 _Z11RadixSort_4PiS_ii_param_1,
	.param .u32 _Z11RadixSort_4PiS_ii_param_2,
	.param .u32 _Z11RadixSort_4PiS_ii_param_3
)
{
	.reg .pred 	%p<67>;
	.reg .b32 	%r<586>;
	.reg .b64 	%rd<30>;

	ld.param.u64 	%rd6, [_Z11RadixSort_4PiS_ii_param_0];
	ld.param.u32 	%r207, [_Z11RadixSort_4PiS_ii_param_2];
	ld.param.u32 	%r205, [_Z11RadixSort_4PiS_ii_param_3];
	cvta.to.global.u64 	%rd1, %rd6;
	mov.u32 	%r1, %ntid.x;
	mov.u32 	%r2, %tid.x;
	add.s32 	%r208, %r1, %r207;
	add.s32 	%r209, %r208, -1;
	div.s32 	%r210, %r209, %r1;
	mul.lo.s32 	%r3, %r210, %r2;
	add.s32 	%r211, %r3, %r210;
	min.s32 	%r4, %r211, %r207;
	setp.le.s32 	%p1, %r4, %r3;
	mov.b32 	%r498, 0;
	mov.u32 	%r497, %r498;
	mov.u32 	%r496, %r498;
	mov.u32 	%r495, %r498;
	mov.u32 	%r494, %r498;
	mov.u32 	%r493, %r498;
	mov.u32 	%r492, %r498;
	mov.u32 	%r491, %r498;
	mov.u32 	%r490, %r498;
	mov.u32 	%r489, %r498;
	mov.u32 	%r488, %r498;
	mov.u32 	%r487, %r498;
	mov.u32 	%r486, %r498;
	mov.u32 	%r485, %r498;
	mov.u32 	%r484, %r498;
	mov.u32 	%r483, %r498;
	@%p1 bra 	$L__BB3_6;
	sub.s32 	%r5, %r4, %r3;
	add.s32 	%r214, %r3, 1;
	setp.eq.s32 	%p2, %r4, %r214;
	mov.b32 	%r483, 0;
	mov.u32 	%r499, %r3;
	mov.u32 	%r484, %r483;
	mov.u32 	%r485, %r483;
	mov.u32 	%r486, %r483;
	mov.u32 	%r487, %r483;
	mov.u32 	%r488, %r483;
	mov.u32 	%r489, %r483;
	mov.u32 	%r490, %r483;
	mov.u32 	%r491, %r483;
	mov.u32 	%r492, %r483;
	mov.u32 	%r493, %r483;
	mov.u32 	%r494, %r483;
	mov.u32 	%r495, %r483;
	mov.u32 	%r496, %r483;
	mov.u32 	%r497, %r483;
	mov.u32 	%r498, %r483;
	@%p2 bra 	$L__BB3_4;
	add.s64 	%rd2, %rd1, 4;
	and.b32  	%r216, %r5, -2;
	neg.s32 	%r465, %r216;
	mov.b32 	%r483, 0;
	mov.u32 	%r499, %r3;
$L__BB3_3:
	mul.wide.s32 	%rd8, %r499, 4;
	add.s64 	%rd9, %rd2, %rd8;
	ld.global.u32 	%r217, [%rd9+-4];
	shr.u32 	%r218, %r217, %r205;
	and.b32  	%r219, %r218, 15;
	setp.eq.s32 	%p3, %r219, 0;
	selp.u32 	%r220, 1, 0, %p3;
	add.s32 	%r221, %r483, %r220;
	setp.eq.s32 	%p4, %r219, 1;
	selp.u32 	%r222, 1, 0, %p4;
	add.s32 	%r223, %r484, %r222;
	setp.eq.s32 	%p5, %r219, 2;
	selp.u32 	%r224, 1, 0, %p5;
	add.s32 	%r225, %r485, %r224;
	setp.eq.s32 	%p6, %r219, 3;
	selp.u32 	%r226, 1, 0, %p6;
	add.s32 	%r227, %r486, %r226;
	setp.eq.s32 	%p7, %r219, 4;
	selp.u32 	%r228, 1, 0, %p7;
	add.s32 	%r229, %r487, %r228;
	setp.eq.s32 	%p8, %r219, 5;
	selp.u32 	%r230, 1, 0, %p8;
	add.s32 	%r231, %r488, %r230;
	setp.eq.s32 	%p9, %r219, 6;
	selp.u32 	%r232, 1, 0, %p9;
	add.s32 	%r233, %r489, %r232;
	setp.eq.s32 	%p10, %r219, 7;
	selp.u32 	%r234, 1, 0, %p10;
	add.s32 	%r235, %r490, %r234;
	setp.eq.s32 	%p11, %r219, 8;
	selp.u32 	%r236, 1, 0, %p11;
	add.s32 	%r237, %r491, %r236;
	setp.eq.s32 	%p12, %r219, 9;
	selp.u32 	%r238, 1, 0, %p12;
	add.s32 	%r239, %r492, %r238;
	setp.eq.s32 	%p13, %r219, 10;
	selp.u32 	%r240, 1, 0, %p13;
	add.s32 	%r241, %r493, %r240;
	setp.eq.s32 	%p14, %r219, 11;
	selp.u32 	%r242, 1, 0, %p14;
	add.s32 	%r243, %r494, %r242;
	setp.eq.s32 	%p15, %r219, 12;
	selp.u32 	%r244, 1, 0, %p15;
	add.s32 	%r245, %r495, %r244;
	setp.eq.s32 	%p16, %r219, 13;
	selp.u32 	%r246, 1, 0, %p16;
	add.s32 	%r247, %r496, %r246;
	setp.eq.s32 	%p17, %r219, 14;
	selp.u32 	%r248, 1, 0, %p17;
	add.s32 	%r249, %r497, %r248;
	setp.eq.s32 	%p18, %r219, 15;
	selp.u32 	%r250, 1, 0, %p18;
	add.s32 	%r251, %r498, %r250;
	ld.global.u32 	%r252, [%rd9];
	shr.u32 	%r253, %r252, %r205;
	and.b32  	%r254, %r253, 15;
	setp.eq.s32 	%p19, %r254, 0;
	selp.u32 	%r255, 1, 0, %p19;
	add.s32 	%r483, %r221, %r255;
	setp.eq.s32 	%p20, %r254, 1;
	selp.u32 	%r256, 1, 0, %p20;
	add.s32 	%r484, %r223, %r256;
	setp.eq.s32 	%p21, %r254, 2;
	selp.u32 	%r257, 1, 0, %p21;
	add.s32 	%r485, %r225, %r257;
	setp.eq.s32 	%p22, %r254, 3;
	selp.u32 	%r258, 1, 0, %p22;
	add.s32 	%r486, %r227, %r258;
	setp.eq.s32 	%p23, %r254, 4;
	selp.u32 	%r259, 1, 0, %p23;
	add.s32 	%r487, %r229, %r259;
	setp.eq.s32 	%p24, %r254, 5;
	selp.u32 	%r260, 1, 0, %p24;
	add.s32 	%r488, %r231, %r260;
	setp.eq.s32 	%p25, %r254, 6;
	selp.u32 	%r261, 1, 0, %p25;
	add.s32 	%r489, %r233, %r261;
	setp.eq.s32 	%p26, %r254, 7;
	selp.u32 	%r262, 1, 0, %p26;
	add.s32 	%r490, %r235, %r262;
	setp.eq.s32 	%p27, %r254, 8;
	selp.u32 	%r263, 1, 0, %p27;
	add.s32 	%r491, %r237, %r263;
	setp.eq.s32 	%p28, %r254, 9;
	selp.u32 	%r264, 1, 0, %p28;
	add.s32 	%r492, %r239, %r264;
	setp.eq.s32 	%p29, %r254, 10;
	selp.u32 	%r265, 1, 0, %p29;
	add.s32 	%r493, %r241, %r265;
	setp.eq.s32 	%p30, %r254, 11;
	selp.u32 	%r266, 1, 0, %p30;
	add.s32 	%r494, %r243, %r266;
	setp.eq.s32 	%p31, %r254, 12;
	selp.u32 	%r267, 1, 0, %p31;
	add.s32 	%r495, %r245, %r267;
	setp.eq.s32 	%p32, %r254, 13;
	selp.u32 	%r268, 1, 0, %p32;
	add.s32 	%r496, %r247, %r268;
	setp.eq.s32 	%p33, %r254, 14;
	selp.u32 	%r269, 1, 0, %p33;
	add.s32 	%r497, %r249, %r269;
	setp.eq.s32 	%p34, %r254, 15;
	selp.u32 	%r270, 1, 0, %p34;
	add.s32 	%r498, %r251, %r270;
	add.s32 	%r499, %r499, 2;
	add.s32 	%r465, %r465, 2;
	setp.ne.s32 	%p35, %r465, 0;
	@%p35 bra 	$L__BB3_3;
$L__BB3_4:
	sub.s32 	%r271, %r4, %r3;
	and.b32  	%r272, %r271, 1;
	setp.eq.b32 	%p36, %r272, 1;
	not.pred 	%p37, %p36;
	@%p37 bra 	$L__BB3_6;
	ld.param.u64 	%rd27, [_Z11RadixSort_4PiS_ii_param_0];
	cvta.to.global.u64 	%rd10, %rd27;
	mul.wide.s32 	%rd11, %r499, 4;
	add.s64 	%rd12, %rd10, %rd11;
	ld.global.u32 	%r273, [%rd12];
	shr.u32 	%r274, %r273, %r205;
	and.b32  	%r275, %r274, 15;
	setp.eq.s32 	%p38, %r275, 0;
	selp.u32 	%r276, 1, 0, %p38;
	add.s32 	%r483, %r483, %r276;
	setp.eq.s32 	%p39, %r275, 1;
	selp.u32 	%r277, 1, 0, %p39;
	add.s32 	%r484, %r484, %r277;
	setp.eq.s32 	%p40, %r275, 2;
	selp.u32 	%r278, 1, 0, %p40;
	add.s32 	%r485, %r485, %r278;
	setp.eq.s32 	%p41, %r275, 3;
	selp.u32 	%r279, 1, 0, %p41;
	add.s32 	%r486, %r486, %r279;
	setp.eq.s32 	%p42, %r275, 4;
	selp.u32 	%r280, 1, 0, %p42;
	add.s32 	%r487, %r487, %r280;
	setp.eq.s32 	%p43, %r275, 5;
	selp.u32 	%r281, 1, 0, %p43;
	add.s32 	%r488, %r488, %r281;
	setp.eq.s32 	%p44, %r275, 6;
	selp.u32 	%r282, 1, 0, %p44;
	add.s32 	%r489, %r489, %r282;
	setp.eq.s32 	%p45, %r275, 7;
	selp.u32 	%r283, 1, 0, %p45;
	add.s32 	%r490, %r490, %r283;
	setp.eq.s32 	%p46, %r275, 8;
	selp.u32 	%r284, 1, 0, %p46;
	add.s32 	%r491, %r491, %r284;
	setp.eq.s32 	%p47, %r275, 9;
	selp.u32 	%r285, 1, 0, %p47;
	add.s32 	%r492, %r492, %r285;
	setp.eq.s32 	%p48, %r275, 10;
	selp.u32 	%r286, 1, 0, %p48;
	add.s32 	%r493, %r493, %r286;
	setp.eq.s32 	%p49, %r275, 11;
	selp.u32 	%r287, 1, 0, %p49;
	add.s32 	%r494, %r494, %r287;
	setp.eq.s32 	%p50, %r275, 12;
	selp.u32 	%r288, 1, 0, %p50;
	add.s32 	%r495, %r495, %r288;
	setp.eq.s32 	%p51, %r275, 13;
	selp.u32 	%r289, 1, 0, %p51;
	add.s32 	%r496, %r496, %r289;
	setp.eq.s32 	%p52, %r275, 14;
	selp.u32 	%r290, 1, 0, %p52;
	add.s32 	%r497, %r497, %r290;
	setp.eq.s32 	%p53, %r275, 15;
	selp.u32 	%r291, 1, 0, %p53;
	add.s32 	%r498, %r498, %r291;
$L__BB3_6:
	shl.b32 	%r293, %r2, 6;
	mov.u32 	%r294, thread_offset;
	add.s32 	%r108, %r294, %r293;
	st.shared.v4.u32 	[%r108], {%r483, %r484, %r485, %r486};
	st.shared.v4.u32 	[%r108+16], {%r487, %r488, %r489, %r490};
	st.shared.v4.u32 	[%r108+32], {%r491, %r492, %r493, %r494};
	st.shared.v4.u32 	[%r108+48], {%r495, %r496, %r497, %r498};
	bar.sync 	0;
	setp.ge.u32 	%p54, %r2, %r1;
	@%p54 bra 	$L__BB3_8;
	ld.shared.v4.u32 	{%r570, %r569, %r568, %r567}, [%r108];
	ld.shared.v4.u32 	{%r566, %r565, %r571, %r572}, [%r108+16];
	ld.shared.v4.u32 	{%r573, %r574, %r575, %r576}, [%r108+32];
	ld.shared.v4.u32 	{%r577, %r578, %r579, %r580}, [%r108+48];
$L__BB3_8:
	setp.ge.u32 	%p55, %r2, %r1;
	bar.sync 	0;
	@%p55 bra 	$L__BB3_10;
	st.shared.v4.u32 	[%r108+64], {%r570, %r569, %r568, %r567};
	st.shared.v4.u32 	[%r108+80], {%r566, %r565, %r571, %r572};
	st.shared.v4.u32 	[%r108+96], {%r573, %r574, %r575, %r576};
	st.shared.v4.u32 	[%r108+112], {%r577, %r578, %r579, %r580};
$L__BB3_10:
	setp.ne.s32 	%p56, %r2, 0;
	@%p56 bra 	$L__BB3_12;
	mov.b32 	%r295, 0;
	st.shared.v4.u32 	[thread_offset], {%r295, %r295, %r295, %r295};
	st.shared.v4.u32 	[thread_offset+16], {%r295, %r295, %r295, %r295};
	st.shared.v4.u32 	[thread_offset+32], {%r295, %r295, %r295, %r295};
	st.shared.v4.u32 	[thread_offset+48], {%r295, %r295, %r295, %r295};
$L__BB3_12:
	bar.sync 	0;
	setp.lt.u32 	%p57, %r1, 2;
	@%p57 bra 	$L__BB3_19;
	mov.b32 	%r548, 1;
$L__BB3_14:
	sub.s32 	%r158, %r1, %r548;
	setp.ge.u32 	%p58, %r2, %r158;
	@%p58 bra 	$L__BB3_16;
	ld.shared.v4.u32 	{%r570, %r569, %r568, %r567}, [%r108];
	ld.shared.v4.u32 	{%r566, %r565, %r571, %r572}, [%r108+16];
	ld.shared.v4.u32 	{%r573, %r574, %r575, %r576}, [%r108+32];
	ld.shared.v4.u32 	{%r577, %r578, %r579, %r580}, [%r108+48];
$L__BB3_16:
	setp.ge.u32 	%p59, %r2, %r158;
	bar.sync 	0;
	@%p59 bra 	$L__BB3_18;
	shl.b32 	%r297, %r548, 6;
	add.s32 	%r298, %r108, %r297;
	ld.shared.v4.u32 	{%r299, %r300, %r301, %r302}, [%r298];
	add.s32 	%r303, %r299, %r570;
	add.s32 	%r304, %r300, %r569;
	add.s32 	%r305, %r301, %r568;
	add.s32 	%r306, %r302, %r567;
	st.shared.v4.u32 	[%r298], {%r303, %r304, %r305, %r306};
	ld.shared.v4.u32 	{%r307, %r308, %r309, %r310}, [%r298+16];
	add.s32 	%r311, %r307, %r566;
	add.s32 	%r312, %r308, %r565;
	add.s32 	%r313, %r309, %r571;
	add.s32 	%r314, %r310, %r572;
	st.shared.v4.u32 	[%r298+16], {%r311, %r312, %r313, %r314};
	ld.shared.v4.u32 	{%r315, %r316, %r317, %r318}, [%r298+32];
	add.s32 	%r319, %r315, %r573;
	add.s32 	%r320, %r316, %r574;
	add.s32 	%r321, %r317, %r575;
	add.s32 	%r322, %r318, %r576;
	st.shared.v4.u32 	[%r298+32], {%r319, %r320, %r321, %r322};
	ld.shared.v4.u32 	{%r323, %r324, %r325, %r326}, [%r298+48];
	add.s32 	%r327, %r323, %r577;
	add.s32 	%r328, %r324, %r578;
	add.s32 	%r329, %r325, %r579;
	add.s32 	%r330, %r326, %r580;
	st.shared.v4.u32 	[%r298+48], {%r327, %r328, %r329, %r330};
$L__BB3_18:
	bar.sync 	0;
	shl.b32 	%r548, %r548, 1;
	setp.lt.u32 	%p60, %r548, %r1;
	@%p60 bra 	$L__BB3_14;
$L__BB3_19:
	setp.ne.s32 	%p61, %r2, 0;
	@%p61 bra 	$L__BB3_21;
	shl.b32 	%r331, %r1, 6;
	add.s32 	%r333, %r294, %r331;
	ld.shared.v4.u32 	{%r334, %r335, %r336, %r337}, [%r333];
	ld.shared.v4.u32 	{%r338, %r339, %r340, %r341}, [%r333+-64];
	add.s32 	%r342, %r338, %r334;
	add.s32 	%r343, %r340, %r336;
	add.s32 	%r344, %r341, %r337;
	ld.shared.v4.u32 	{%r345, %r346, %r347, %r348}, [%r333+16];
	ld.shared.v4.u32 	{%r349, %r350, %r351, %r352}, [%r333+-48];
	add.s32 	%r353, %r349, %r345;
	add.s32 	%r354, %r350, %r346;
	add.s32 	%r355, %r351, %r347;
	add.s32 	%r356, %r352, %r348;
	ld.shared.v4.u32 	{%r357, %r358, %r359, %r360}, [%r333+32];
	ld.shared.v4.u32 	{%r361, %r362, %r363, %r364}, [%r333+-32];
	add.s32 	%r365, %r361, %r357;
	add.s32 	%r366, %r362, %r358;
	add.s32 	%r367, %r363, %r359;
	add.s32 	%r368, %r364, %r360;
	.pragma "used_bytes_mask 4095";
	ld.shared.v4.u32 	{%r369, %r370, %r371, %r372}, [%r333+48];
	.pragma "used_bytes_mask 4095";
	ld.shared.v4.u32 	{%r373, %r374, %r375, %r376}, [%r333+-16];
	add.s32 	%r377, %r373, %r369;
	add.s32 	%r378, %r374, %r370;
	add.s32 	%r379, %r375, %r371;
	add.s32 	%r380, %r342, %r335;
	add.s32 	%r381, %r380, %r339;
	add.s32 	%r382, %r343, %r381;
	mov.b32 	%r383, 0;
	st.shared.v4.u32 	[%r333], {%r383, %r342, %r381, %r382};
	add.s32 	%r384, %r344, %r382;
	add.s32 	%r385, %r353, %r384;
	add.s32 	%r386, %r354, %r385;
	add.s32 	%r387, %r355, %r386;
	st.shared.v4.u32 	[%r333+16], {%r384, %r385, %r386, %r387};
	add.s32 	%r388, %r356, %r387;
	add.s32 	%r389, %r365, %r388;
	add.s32 	%r390, %r366, %r389;
	add.s32 	%r391, %r367, %r390;
	st.shared.v4.u32 	[%r333+32], {%r388, %r389, %r390, %r391};
	add.s32 	%r392, %r368, %r391;
	add.s32 	%r393, %r377, %r392;
	add.s32 	%r394, %r378, %r393;
	add.s32 	%r395, %r379, %r394;
	st.shared.v4.u32 	[%r333+48], {%r392, %r393, %r394, %r395};
$L__BB3_21:
	setp.le.s32 	%p62, %r4, %r3;
	bar.sync 	0;
	shl.b32 	%r192, %r1, 4;
	@%p62 bra 	$L__BB3_28;
	ld.param.u64 	%rd29, [_Z11RadixSort_4PiS_ii_param_1];
	ld.param.u64 	%rd28, [_Z11RadixSort_4PiS_ii_param_0];
	cvta.to.global.u64 	%rd3, %rd28;
	cvta.to.global.u64 	%rd4, %rd29;
	sub.s32 	%r396, %r4, %r3;
	and.b32  	%r193, %r396, 3;
	setp.eq.s32 	%p63, %r193, 0;
	mov.u32 	%r583, %r3;
	@%p63 bra 	$L__BB3_25;
	neg.s32 	%r581, %r193;
	mov.u32 	%r583, %r3;
$L__BB3_24:
	.pragma "nounroll";
	mul.wide.s32 	%rd13, %r583, 4;
	add.s64 	%rd14, %rd3, %rd13;
	ld.global.u32 	%r397, [%rd14];
	shr.u32 	%r398, %r397, %r205;
	and.b32  	%r399, %r398, 15;
	add.s32 	%r400, %r192, %r399;
	shl.b32 	%r401, %r400, 2;
	add.s32 	%r403, %r294, %r401;
	ld.shared.u32 	%r404, [%r403];
	shl.b32 	%r405, %r398, 2;
	and.b32  	%r406, %r405, 60;
	add.s32 	%r407, %r108, %r406;
	ld.shared.u32 	%r408, [%r407];
	add.s32 	%r409, %r408, %r404;
	mul.wide.u32 	%rd15, %r409, 4;
	add.s64 	%rd16, %rd4, %rd15;
	st.global.u32 	[%rd16], %r397;
	add.s32 	%r410, %r408, 1;
	st.shared.u32 	[%r407], %r410;
	add.s32 	%r583, %r583, 1;
	add.s32 	%r581, %r581, 1;
	setp.ne.s32 	%p64, %r581, 0;
	@%p64 bra 	$L__BB3_24;
$L__BB3_25:
	sub.s32 	%r411, %r3, %r4;
	setp.gt.u32 	%p65, %r411, -4;
	@%p65 bra 	$L__BB3_28;
	sub.s32 	%r584, %r583, %r4;
	add.s64 	%rd5, %rd3, 8;
$L__BB3_27:
	mul.wide.s32 	%rd17, %r583, 4;
	add.s64 	%rd18, %rd5, %rd17;
	ld.global.u32 	%r412, [%rd18+-8];
	shr.u32 	%r413, %r412, %r205;
	and.b32  	%r414, %r413, 15;
	add.s32 	%r415, %r192, %r414;
	shl.b32 	%r416, %r415, 2;
	add.s32 	%r418, %r294, %r416;
	ld.shared.u32 	%r419, [%r418];
	shl.b32 	%r420, %r413, 2;
	and.b32  	%r421, %r420, 60;
	add.s32 	%r422, %r108, %r421;
	ld.shared.u32 	%r423, [%r422];
	add.s32 	%r424, %r423, %r419;
	mul.wide.u32 	%rd19, %r424, 4;
	add.s64 	%rd20, %rd4, %rd19;
	st.global.u32 	[%rd20], %r412;
	add.s32 	%r425, %r423, 1;
	st.shared.u32 	[%r422], %r425;
	ld.global.u32 	%r426, [%rd18+-4];
	shr.u32 	%r427, %r426, %r205;
	and.b32  	%r428, %r427, 15;
	add.s32 	%r429, %r192, %r428;
	shl.b32 	%r430, %r429, 2;
	add.s32 	%r431, %r294, %r430;
	ld.shared.u32 	%r432, [%r431];
	shl.b32 	%r433, %r427, 2;
	and.b32  	%r434, %r433, 60;
	add.s32 	%r435, %r108, %r434;
	ld.shared.u32 	%r436, [%r435];
	add.s32 	%r437, %r436, %r432;
	mul.wide.u32 	%rd21, %r437, 4;
	add.s64 	%rd22, %rd4, %rd21;
	st.global.u32 	[%rd22], %r426;
	add.s32 	%r438, %r436, 1;
	st.shared.u32 	[%r435], %r438;
	ld.global.u32 	%r439, [%rd18];
	shr.u32 	%r440, %r439, %r205;
	and.b32  	%r441, %r440, 15;
	add.s32 	%r442, %r192, %r441;
	shl.b32 	%r443, %r442, 2;
	add.s32 	%r444, %r294, %r443;
	ld.shared.u32 	%r445, [%r444];
	shl.b32 	%r446, %r440, 2;
	and.b32  	%r447, %r446, 60;
	add.s32 	%r448, %r108, %r447;
	ld.shared.u32 	%r449, [%r448];
	add.s32 	%r450, %r449, %r445;
	mul.wide.u32 	%rd23, %r450, 4;
	add.s64 	%rd24, %rd4, %rd23;
	st.global.u32 	[%rd24], %r439;
	add.s32 	%r451, %r449, 1;
	st.shared.u32 	[%r448], %r451;
	ld.global.u32 	%r452, [%rd18+4];
	shr.u32 	%r453, %r452, %r205;
	and.b32  	%r454, %r453, 15;
	add.s32 	%r455, %r192, %r454;
	shl.b32 	%r456, %r455, 2;
	add.s32 	%r457, %r294, %r456;
	ld.shared.u32 	%r458, [%r457];
	shl.b32 	%r459, %r453, 2;
	and.b32  	%r460, %r459, 60;
	add.s32 	%r461, %r108, %r460;
	ld.shared.u32 	%r462, [%r461];
	add.s32 	%r463, %r462, %r458;
	mul.wide.u32 	%rd25, %r463, 4;
	add.s64 	%rd26, %rd4, %rd25;
	st.global.u32 	[%rd26], %r452;
	add.s32 	%r464, %r462, 1;
	st.shared.u32 	[%r461], %r464;
	add.s32 	%r583, %r583, 4;
	add.s32 	%r584, %r584, 4;
	setp.ne.s32 	%p66, %r584, 0;
	@%p66 bra 	$L__BB3_27;
$L__BB3_28:
	ret;

}


// ===== COMPILED SASS (sm_100) =====

	.target	sm_100

	.elftype	@"ET_EXEC"


//--------------------- .note.nv.tkinfo           --------------------------
	.section	.note.nv.tkinfo,"",@"SHT_NOTE"
	.sectionflags	@"SHF_NOTE_NV_TKINFO"
	.tkinfo
        /*0018*/ 	.word	0x00000002
        /*0030*/ 	.string	""
        /*0030*/ 	.string	"ptxas"
        /*0030*/ 	.string	"Cuda compilation tools, release 13.0, V13.0.88"
        /*0030*/ 	.string	"Build cuda_13.0.r13.0/compiler.36424714_0"
        /*0030*/ 	.string	"-arch sm_100 -m 64 "



//--------------------- .note.nv.cuinfo           --------------------------
	.section	.note.nv.cuinfo,"",@"SHT_NOTE"
	.sectionflags	@"SHF_NOTE_NV_CUINFO"
        /*0018*/ 	.short	0x0002
        /*001a*/ 	.short	0x0064
        /*001c*/ 	.short	0x0082
	.zero		2


//--------------------- .nv.info                  --------------------------
	.section	.nv.info,"",@"SHT_CUDA_INFO"
	.align	4


	//----- nvinfo : EIATTR_REGCOUNT
	.align		4
        /*0000*/ 	.byte	0x04, 0x2f
        /*0002*/ 	.short	(.L_1 - .L_0)
	.align		4
.L_0:
        /*0004*/ 	.word	index@(_Z9matrixMulPfS_S_i)
        /*0008*/ 	.word	0x00000028


	//----- nvinfo : EIATTR_FRAME_SIZE
	.align		4
.L_1:
        /*000c*/ 	.byte	0x04, 0x11
        /*000e*/ 	.short	(.L_3 - .L_2)
	.align		4
.L_2:
        /*0010*/ 	.word	index@(_Z9matrixMulPfS_S_i)
        /*0014*/ 	.word	0x00000000


	//----- nvinfo : EIATTR_REGCOUNT
	.align		4
.L_3:
        /*0018*/ 	.byte	0x04, 0x2f
        /*001a*/ 	.short	(.L_5 - .L_4)
	.align		4
.L_4:
        /*001c*/ 	.word	index@(_Z14CountRadixSortPiPjii)
        /*0020*/ 	.word	0x00000018


	//----- nvinfo : EIATTR_FRAME_SIZE
	.align		4
.L_5:
        /*0024*/ 	.byte	0x04, 0x11
        /*0026*/ 	.short	(.L_7 - .L_6)
	.align		4
.L_6:
        /*0028*/ 	.word	index@(_Z14CountRadixSortPiPjii)
        /*002c*/ 	.word	0x00000020


	//----- nvinfo : EIATTR_REGCOUNT
	.align		4
.L_7:
        /*0030*/ 	.byte	0x04, 0x2f
        /*0032*/ 	.short	(.L_9 - .L_8)
	.align		4
.L_8:
        /*0034*/ 	.word	index@(_Z16ScatterRadixSortPiPjS_ii)
        /*0038*/ 	.word	0x0000001a


	//----- nvinfo : EIATTR_FRAME_SIZE
	.align		4
.L_9:
        /*003c*/ 	.byte	0x04, 0x11
        /*003e*/ 	.short	(.L_11 - .L_10)
	.align		4
.L_10:
        /*0040*/ 	.word	index@(_Z16ScatterRadixSortPiPjS_ii)
        /*0044*/ 	.word	0x00000000


	//----- nvinfo : EIATTR_REGCOUNT
	.align		4
.L_11:
        /*0048*/ 	.byte	0x04, 0x2f
        /*004a*/ 	.short	(.L_13 - .L_12)
	.align		4
.L_12:
        /*004c*/ 	.word	index@(_Z11RadixSort_4PiS_ii)
        /*0050*/ 	.word	0x0000002d


	//----- nvinfo : EIATTR_FRAME_SIZE
	.align		4
.L_13:
        /*0054*/ 	.byte	0x04, 0x11
        /*0056*/ 	.short	(.L_15 - .L_14)
	.align		4
.L_14:
        /*0058*/ 	.word	index@(_Z11RadixSort_4PiS_ii)
        /*005c*/ 	.word	0x00000000


	//----- nvinfo : EIATTR_MIN_STACK_SIZE
	.align		4
.L_15:
        /*0060*/ 	.byte	0x04, 0x12
        /*0062*/ 	.short	(.L_17 - .L_16)
	.align		4
.L_16:
        /*0064*/ 	.word	index@(_Z11RadixSort_4PiS_ii)
        /*0068*/ 	.word	0x00000000


	//----- nvinfo : EIATTR_MIN_STACK_SIZE
	.align		4
.L_17:
        /*006c*/ 	.byte	0x04, 0x12
        /*006e*/ 	.short	(.L_19 - .L_18)
	.align		4
.L_18:
        /*0070*/ 	.word	index@(_Z16ScatterRadixSortPiPjS_ii)
        /*0074*/ 	.word	0x00000000


	//----- nvinfo : EIATTR_MIN_STACK_SIZE
	.align		4
.L_19:
        /*0078*/ 	.byte	0x04, 0x12
        /*007a*/ 	.short	(.L_21 - .L_20)
	.align		4
.L_20:
        /*007c*/ 	.word	index@(_Z14CountRadixSortPiPjii)
        /*0080*/ 	.word	0x00000020


	//----- nvinfo : EIATTR_MIN_STACK_SIZE
	.align		4
.L_21:
        /*0084*/ 	.byte	0x04, 0x12
        /*0086*/ 	.short	(.L_23 - .L_22)
	.align		4
.L_22:
        /*0088*/ 	.word	index@(_Z9matrixMulPfS_S_i)
        /*008c*/ 	.word	0x00000000
.L_23:


//--------------------- .nv.compat                --------------------------
	.section	.nv.compat,"",@"SHT_CUDA_COMPAT_INFO"
	.align	4
        /*0000*/ 	.byte	0x02, 0x09, 0x00, 0x00, 0x02, 0x02, 0x01, 0x00, 0x02, 0x05, 0x05, 0x00, 0x03, 0x07, 0x01, 0x01
        /*0010*/ 	.byte	0x02, 0x03, 0x00, 0x00, 0x02, 0x06, 0x01, 0x00, 0x04, 0x0b, 0x08, 0x00, 0x09, 0x00, 0x00, 0x00
        /*0020*/ 	.byte	0x00, 0x00, 0x00, 0x00


//--------------------- .nv.info._Z11RadixSort_4PiS_ii --------------------------
	.section	.nv.info._Z11RadixSort_4PiS_ii,"",@"SHT_CUDA_INFO"
	.sectionflags	@""
	.align	4


	//----- nvinfo : EIATTR_CUDA_API_VERSION
	.align		4
        /*0000*/ 	.byte	0x04, 0x37
        /*0002*/ 	.short	(.L_25 - .L_24)
.L_24:
        /*0004*/ 	.word	0x00000082


	//----- nvinfo : EIATTR_KPARAM_INFO
	.align		4
.L_25:
        /*0008*/ 	.byte	0x04, 0x17
        /*000a*/ 	.short	(.L_27 - .L_26)
.L_26:
        /*000c*/ 	.word	0x00000000
        /*0010*/ 	.short	0x0003
        /*0012*/ 	.short	0x0014
        /*0014*/ 	.byte	0x00, 0xf0, 0x11, 0x00


	//----- nvinfo : EIATTR_KPARAM_INFO
	.align		4
.L_27:
        /*0018*/ 	.byte	0x04, 0x17
        /*001a*/ 	.short	(.L_29 - .L_28)
.L_28:
        /*001c*/ 	.word	0x00000000
        /*0020*/ 	.short	0x0002
        /*0022*/ 	.short	0x0010
        /*0024*/ 	.byte	0x00, 0xf0, 0x11, 0x00


	//----- nvinfo : EIATTR_KPARAM_INFO
	.align		4
.L_29:
        /*0028*/ 	.byte	0x04, 0x17
        /*002a*/ 	.short	(.L_31 - .L_30)
.L_30:
        /*002c*/ 	.word	0x00000000
        /*0030*/ 	.short	0x0001
        /*0032*/ 	.short	0x0008
        /*0034*/ 	.byte	0x00, 0xf5, 0x21, 0x00


	//----- nvinfo : EIATTR_KPARAM_INFO
	.align		4
.L_31:
        /*0038*/ 	.byte	0x04, 0x17
        /*003a*/ 	.short	(.L_33 - .L_32)
.L_32:
        /*003c*/ 	.word	0x00000000
        /*0040*/ 	.short	0x0000
        /*0042*/ 	.short	0x0000
        /*0044*/ 	.byte	0x00, 0xf5, 0x21, 0x00


	//----- nvinfo : EIATTR_SPARSE_MMA_MASK
	.align		4
.L_33:
        /*0048*/ 	.byte	0x03, 0x50
        /*004a*/ 	.short	0x0000


	//----- nvinfo : EIATTR_MAXREG_COUNT
	.align		4
        /*004c*/ 	.byte	0x03, 0x1b
        /*004e*/ 	.short	0x00ff


	//----- nvinfo : EIATTR_NUM_BARRIERS
	.align		4
        /*0050*/ 	.byte	0x02, 0x4c
        /*0052*/ 	.byte	0x01
	.zero		1


	//----- nvinfo : EIATTR_MERCURY_ISA_VERSION
	.align		4
        /*0054*/ 	.byte	0x03, 0x5f
        /*0056*/ 	.short	0x0101


	//----- nvinfo : EIATTR_UNUSED_LOAD_BYTE_OFFSET
	.align		4
        /*0058*/ 	.byte	0x04, 0x44
        /*005a*/ 	.short	(.L_35 - .L_34)


	//   ....[0]....
.L_34:
        /*005c*/ 	.word	0x00001450
        /*0060*/ 	.word	0x00000fff


	//   ....[1]....
        /*0064*/ 	.word	0x00001460
        /*0068*/ 	.word	0x00000fff


	//----- nvinfo : EIATTR_VRC_CTA_INIT_COUNT
	.align		4
.L_35:
        /*006c*/ 	.byte	0x02, 0x4a
	.zero		1
	.zero		1


	//----- nvinfo : EIATTR_EXIT_INSTR_OFFSETS
	.align		4
        /*0070*/ 	.byte	0x04, 0x1c
        /*0072*/ 	.short	(.L_37 - .L_36)


	//   ....[0]....
.L_36:
        /*0074*/ 	.word	0x000015c0


	//   ....[1]....
        /*0078*/ 	.word	0x000017c0


	//   ....[2]....
        /*007c*/ 	.word	0x00001c60


	//----- nvinfo : EIATTR_CRS_STACK_SIZE
	.align		4
.L_37:
        /*0080*/ 	.byte	0x04, 0x1e
        /*0082*/ 	.short	(.L_39 - .L_38)
.L_38:
        /*0084*/ 	.word	0x00000000


	//----- nvinfo : EIATTR_CBANK_PARAM_SIZE
	.align		4
.L_39:
        /*0088*/ 	.byte	0x03, 0x19
        /*008a*/ 	.short	0x0018


	//----- nvinfo : EIATTR_PARAM_CBANK
	.align		4
        /*008c*/ 	.byte	0x04, 0x0a
        /*008e*/ 	.short	(.L_41 - .L_40)
	.align		4
.L_40:
        /*0090*/ 	.word	index@(.nv.constant0._Z11RadixSort_4PiS_ii)
        /*0094*/ 	.short	0x0380
        /*0096*/ 	.short	0x0018


	//----- nvinfo : EIATTR_SW_WAR
	.align		4
.L_41:
        /*0098*/ 	.byte	0x04, 0x36
        /*009a*/ 	.short	(.L_43 - .L_42)
.L_42:
        /*009c*/ 	.word	0x00000008
.L_43:


//--------------------- .nv.info._Z16ScatterRadixSortPiPjS_ii --------------------------
	.section	.nv.info._Z16ScatterRadixSortPiPjS_ii,"",@"SHT_CUDA_INFO"
	.sectionflags	@""
	.align	4


	//----- nvinfo : EIATTR_CUDA_API_VERSION
	.align		4
        /*0000*/ 	.byte	0x04, 0x37
        /*0002*/ 	.short	(.L_45 - .L_44)
.L_44:
        /*0004*/ 	.word	0x00000082


	//----- nvinfo : EIATTR_KPARAM_INFO
	.align		4
.L_45:
        /*0008*/ 	.byte	0x04, 0x17
        /*000a*/ 	.short	(.L_47 - .L_46)
.L_46:
        /*000c*/ 	.word	0x00000000
        /*0010*/ 	.short	0x0004
        /*0012*/ 	.short	0x001c
        /*0014*/ 	.byte	0x00, 0xf0, 0x11, 0x00


	//----- nvinfo : EIATTR_KPARAM_INFO
	.align		4
.L_47:
        /*0018*/ 	.byte	0x04, 0x17
        /*001a*/ 	.short	(.L_49 - .L_48)
.L_48:
        /*001c*/ 	.word	0x00000000
        /*0020*/ 	.short	0x0003
        /*0022*/ 	.short	0x0018
        /*0024*/ 	.byte	0x00, 0xf0, 0x11, 0x00


	//----- nvinfo : EIATTR_KPARAM_INFO
	.align		4
.L_49:
        /*0028*/ 	.byte	0x04, 0x17
        /*002a*/ 	.short	(.L_51 - .L_50)
.L_50:
        /*002c*/ 	.word	0x00000000
        /*0030*/ 	.short	0x0002
        /*0032*/ 	.short	0x0010
        /*0034*/ 	.byte	0x00, 0xf5, 0x21, 0x00


	//----- nvinfo : EIATTR_KPARAM_INFO
	.align		4
.L_51:
        /*0038*/ 	.byte	0x04, 0x17
        /*003a*/ 	.short	(.L_53 - .L_52)
.L_52:
        /*003c*/ 	.word	0x00000000
        /*0040*/ 	.short	0x0001
        /*0042*/ 	.short	0x0008
        /*0044*/ 	.byte	0x00, 0xf5, 0x21, 0x00


	//----- nvinfo : EIATTR_KPARAM_INFO
	.align		4
.L_53:
        /*0048*/ 	.byte	0x04, 0x17
        /*004a*/ 	.short	(.L_55 - .L_54)
.L_54:
        /*004c*/ 	.word	0x00000000
        /*0050*/ 	.short	0x0000
        /*0052*/ 	.short	0x0000
        /*0054*/ 	.byte	0x00, 0xf5, 0x21, 0x00


	//----- nvinfo : EIATTR_SPARSE_MMA_MASK
	.align		4
.L_55:
        /*0058*/ 	.byte	0x03, 0x50
        /*005a*/ 	.short	0x0000


	//----- nvinfo : EIATTR_MAXREG_COUNT
	.align		4
        /*005c*/ 	.byte	0x03, 0x1b
        /*005e*/ 	.short	0x00ff


	//----- nvinfo : EIATTR_MERCURY_ISA_VERSION
	.align		4
        /*0060*/ 	.byte	0x03, 0x5f
        /*0062*/ 	.short	0x0101


	//----- nvinfo : EIATTR_VRC_CTA_INIT_COUNT
	.align		4
        /*0064*/ 	.byte	0x02, 0x4a
	.zero		1
	.zero		1


	//----- nvinfo : EIATTR_EXIT_INSTR_OFFSETS
	.align		4
        /*0068*/ 	.byte	0x04, 0x1c
        /*006a*/ 	.short	(.L_57 - .L_56)


	//   ....[0]....
.L_56:
        /*006c*/ 	.word	0x00000250


	//   ....[1]....
        /*0070*/ 	.word	0x00000490


	//   ....[2]....
        /*0074*/ 	.word	0x00000940


	//----- nvinfo : EIATTR_CRS_STACK_SIZE
	.align		4
.L_57:
        /*0078*/ 	.byte	0x04, 0x1e
        /*007a*/ 	.short	(.L_59 - .L_58)
.L_58:
        /*007c*/ 	.word	0x00000000


	//----- nvinfo : EIATTR_CBANK_PARAM_SIZE
	.align		4
.L_59:
        /*0080*/ 	.byte	0x03, 0x19
        /*0082*/ 	.short	0x0020


	//----- nvinfo : EIATTR_PARAM_CBANK
	.align		4
        /*0084*/ 	.byte	0x04, 0x0a
        /*0086*/ 	.short	(.L_61 - .L_60)
	.align		4
.L_60:
        /*0088*/ 	.word	index@(.nv.constant0._Z16ScatterRadixSortPiPjS_ii)
        /*008c*/ 	.short	0x0380
        /*008e*/ 	.short	0x0020


	//----- nvinfo : EIATTR_SW_WAR
	.align		4
.L_61:
        /*0090*/ 	.byte	0x04, 0x36
        /*0092*/ 	.short	(.L_63 - .L_62)
.L_62:
        /*0094*/ 	.word	0x00000008
.L_63:


//--------------------- .nv.info._Z14CountRadixSortPiPjii --------------------------
	.section	.nv.info._Z14CountRadixSortPiPjii,"",@"SHT_CUDA_INFO"
	.sectionflags	@""
	.align	4


	//----- nvinfo : EIATTR_CUDA_API_VERSION
	.align		4
        /*0000*/ 	.byte	0x04, 0x37
        /*0002*/ 	.short	(.L_65 - .L_64)
.L_64:
        /*0004*/ 	.word	0x00000082


	//----- nvinfo : EIATTR_KPARAM_INFO
	.align		4
.L_65:
        /*0008*/ 	.byte	0x04, 0x17
        /*000a*/ 	.short	(.L_67 - .L_66)
.L_66:
        /*000c*/ 	.word	0x00000000
        /*0010*/ 	.short	0x0003
        /*0012*/ 	.short	0x0014
        /*0014*/ 	.byte	0x00, 0xf0, 0x11, 0x00


	//----- nvinfo : EIATTR_KPARAM_INFO
	.align		4
.L_67:
        /*0018*/ 	.byte	0x04, 0x17
        /*001a*/ 	.short	(.L_69 - .L_68)
.L_68:
        /*001c*/ 	.word	0x00000000
        /*0020*/ 	.short	0x0002
        /*0022*/ 	.short	0x0010
        /*0024*/ 	.byte	0x00, 0xf0, 0x11, 0x00


	//----- nvinfo : EIATTR_KPARAM_INFO
	.align		4
.L_69:
        /*0028*/ 	.byte	0x04, 0x17
        /*002a*/ 	.short	(.L_71 - .L_70)
.L_70:
        /*002c*/ 	.word	0x00000000
        /*0030*/ 	.short	0x0001
        /*0032*/ 	.short	0x0008
        /*0034*/ 	.byte	0x00, 0xf5, 0x21, 0x00


	//----- nvinfo : EIATTR_KPARAM_INFO
	.align		4
.L_71:
        /*0038*/ 	.byte	0x04, 0x17
        /*003a*/ 	.short	(.L_73 - .L_72)
.L_72:
        /*003c*/ 	.word	0x00000000
        /*0040*/ 	.short	0x0000
        /*0042*/ 	.short	0x0000
        /*0044*/ 	.byte	0x00, 0xf5, 0x21, 0x00


	//----- nvinfo : EIATTR_SPARSE_MMA_MASK
	.align		4
.L_73:
        /*0048*/ 	.byte	0x03, 0x50
        /*004a*/ 	.short	0x0000


	//----- nvinfo : EIATTR_MAXREG_COUNT
	.align		4
        /*004c*/ 	.byte	0x03, 0x1b
        /*004e*/ 	.short	0x00ff


	//----- nvinfo : EIATTR_MERCURY_ISA_VERSION
	.align		4
        /*0050*/ 	.byte	0x03, 0x5f
        /*0052*/ 	.short	0x0101


	//----- nvinfo : EIATTR_VRC_CTA_INIT_COUNT
	.align		4
        /*0054*/ 	.byte	0x02, 0x4a
	.zero		1
	.zero		1


	//----- nvinfo : EIATTR_EXIT_INSTR_OFFSETS
	.align		4
        /*0058*/ 	.byte	0x04, 0x1c
        /*005a*/ 	.short	(.L_75 - .L_74)


	//   ....[0]....
.L_74:
        /*005c*/ 	.word	0x00001980


	//   ....[1]....
        /*0060*/ 	.word	0x00001ae0


	//----- nvinfo : EIATTR_CRS_STACK_SIZE
	.align		4
.L_75:
        /*0064*/ 	.byte	0x04, 0x1e
        /*0066*/ 	.short	(.L_77 - .L_76)
.L_76:
        /*0068*/ 	.word	0x00000000


	//----- nvinfo : EIATTR_CBANK_PARAM_SIZE
	.align		4
.L_77:
        /*006c*/ 	.byte	0x03, 0x19
        /*006e*/ 	.short	0x0018


	//----- nvinfo : EIATTR_PARAM_CBANK
	.align		4
        /*0070*/ 	.byte	0x04, 0x0a
        /*0072*/ 	.short	(.L_79 - .L_78)
	.align		4
.L_78:
        /*0074*/ 	.word	index@(.nv.constant0._Z14CountRadixSortPiPjii)
        /*0078*/ 	.short	0x0380
        /*007a*/ 	.short	0x0018


	//----- nvinfo : EIATTR_SW_WAR
	.align		4
.L_79:
        /*007c*/ 	.byte	0x04, 0x36
        /*007e*/ 	.short	(.L_81 - .L_80)
.L_80:
        /*0080*/ 	.word	0x00000008
.L_81:


//--------------------- .nv.info._Z9matrixMulPfS_S_i --------------------------
	.section	.nv.info._Z9matrixMulPfS_S_i,"",@"SHT_CUDA_INFO"
	.sectionflags	@""
	.align	4


	//----- nvinfo : EIATTR_CUDA_API_VERSION
	.align		4
        /*0000*/ 	.byte	0x04, 0x37
        /*0002*/ 	.short	(.L_83 - .L_82)
.L_82:
        /*0004*/ 	.word	0x00000082


	//----- nvinfo : EIATTR_KPARAM_INFO
	.align		4
.L_83:
        /*0008*/ 	.byte	0x04, 0x17
        /*000a*/ 	.short	(.L_85 - .L_84)
.L_84:
        /*000c*/ 	.word	0x00000000
        /*0010*/ 	.short	0x0003
        /*0012*/ 	.short	0x0018
        /*0014*/ 	.byte	0x00, 0xf0, 0x11, 0x00


	//----- nvinfo : EIATTR_KPARAM_INFO
	.align		4
.L_85:
        /*0018*/ 	.byte	0x04, 0x17
        /*001a*/ 	.short	(.L_87 - .L_86)
.L_86:
        /*001c*/ 	.word	0x00000000
        /*0020*/ 	.short	0x0002
        /*0022*/ 	.short	0x0010
        /*0024*/ 	.byte	0x00, 0xf5, 0x21, 0x00


	//----- nvinfo : EIATTR_KPARAM_INFO
	.align		4
.L_87:
        /*0028*/ 	.byte	0x04, 0x17
        /*002a*/ 	.short	(.L_89 - .L_88)
.L_88:
        /*002c*/ 	.word	0x00000000
        /*0030*/ 	.short	0x0001
        /*0032*/ 	.short	0x0008
        /*0034*/ 	.byte	0x00, 0xf5, 0x21, 0x00


	//----- nvinfo : EIATTR_KPARAM_INFO
	.align		4
.L_89:
        /*0038*/ 	.byte	0x04, 0x17
        /*003a*/ 	.short	(.L_91 - .L_90)
.L_90:
        /*003c*/ 	.word	0x00000000
        /*0040*/ 	.short	0x0000
        /*0042*/ 	.short	0x0000
        /*0044*/ 	.byte	0x00, 0xf5, 0x21, 0x00


	//----- nvinfo : EIATTR_SPARSE_MMA_MASK
	.align		4
.L_91:
        /*0048*/ 	.byte	0x03, 0x50
        /*004a*/ 	.short	0x0000


	//----- nvinfo : EIATTR_MAXREG_COUNT
	.align		4
        /*004c*/ 	.byte	0x03, 0x1b
        /*004e*/ 	.short	0x00ff


	//----- nvinfo : EIATTR_NUM_BARRIERS
	.align		4
        /*0050*/ 	.byte	0x02, 0x4c
        /*0052*/ 	.byte	0x01
	.zero		1


	//----- nvinfo : EIATTR_MERCURY_ISA_VERSION
	.align		4
        /*0054*/ 	.byte	0x03, 0x5f
        /*0056*/ 	.short	0x0101


	//----- nvinfo : EIATTR_VRC_CTA_INIT_COUNT
	.align		4
        /*0058*/ 	.byte	0x02, 0x4a
	.zero		1
	.zero		1


	//----- nvinfo : EIATTR_EXIT_INSTR_OFFSETS
	.align		4
        /*005c*/ 	.byte	0x04, 0x1c
        /*005e*/ 	.short	(.L_93 - .L_92)


	//   ....[0]....
.L_92:
        /*0060*/ 	.word	0x00001ae0


	//   ....[1]....
        /*0064*/ 	.word	0x00001b00


	//----- nvinfo : EIATTR_CBANK_PARAM_SIZE
	.align		4
.L_93:
        /*0068*/ 	.byte	0x03, 0x19
        /*006a*/ 	.short	0x001c


	//----- nvinfo : EIATTR_PARAM_CBANK
	.align		4
        /*006c*/ 	.byte	0x04, 0x0a
        /*006e*/ 	.short	(.L_95 - .L_94)
	.align		4
.L_94:
        /*0070*/ 	.word	index@(.nv.constant0._Z9matrixMulPfS_S_i)
        /*0074*/ 	.short	0x0380
        /*0076*/ 	.short	0x001c


	//----- nvinfo : EIATTR_SW_WAR
	.align		4
.L_95:
        /*0078*/ 	.byte	0x04, 0x36
        /*007a*/ 	.short	(.L_97 - .L_96)
.L_96:
        /*007c*/ 	.word	0x00000008
.L_97:


//--------------------- .nv.callgraph             --------------------------
	.section	.nv.callgraph,"",@"SHT_CUDA_CALLGRAPH"
	.align	4
	.sectionentsize	8
	.align		4
        /*0000*/ 	.word	0x00000000
	.align		4
        /*0004*/ 	.word	0xffffffff
	.align		4
        /*0008*/ 	.word	0x00000000
	.align		4
        /*000c*/ 	.word	0xfffffffe
	.align		4
        /*0010*/ 	.word	0x00000000
	.align		4
        /*0014*/ 	.word	0xfffffffd
	.align		4
        /*0018*/ 	.word	0x00000000
	.align		4
        /*001c*/ 	.word	0xfffffffc


//--------------------- .text._Z11RadixSort_4PiS_ii --------------------------
	.section	.text._Z11RadixSort_4PiS_ii,"ax",@progbits
	.align	128
        .global         _Z11RadixSort_4PiS_ii
        .type           _Z11RadixSort_4PiS_ii,@function
        .size           _Z11RadixSort_4PiS_ii,(.L_x_40 - _Z11RadixSort_4PiS_ii)
        .other          _Z11RadixSort_4PiS_ii,@"STO_CUDA_ENTRY STV_DEFAULT"
_Z11RadixSort_4PiS_ii:
.text._Z11RadixSort_4PiS_ii:
[----:B------:R-:W-:Y:S08]  /*0000*/  LDC R1, c[0x0][0x37c] ;  /* 0x0000df00ff017b82 */ /* 0x000ff00000000800 */
[----:B------:R-:W0:Y:S01]  /*0010*/  LDC R2, c[0x0][0x360] ;  /* 0x0000d800ff027b82 */ /* 0x000e220000000800 */
[----:B------:R-:W1:Y:S01]  /*0020*/  S2R R36, SR_TID.X ;  /* 0x0000000000247919 */ /* 0x000e620000002100 */
[----:B------:R-:W2:Y:S01]  /*0030*/  LDCU.64 UR6, c[0x0][0x358] ;  /* 0x00006b00ff0677ac */ /* 0x000ea20008000a00 */
[----:B------:R-:W-:Y:S01]  /*0040*/  BSSY.RECONVERGENT B0, `(.L_x_0) ;  /* 0x00000f1000007945 */ /* 0x000fe20003800200 */
[----:B------:R-:W-:-:S02]  /*0050*/  CS2R R34, SRZ ;  /* 0x0000000000227805 */ /* 0x000fc4000001ff00 */
[----:B------:R-:W-:Y:S01]  /*0060*/  CS2R R32, SRZ ;  /* 0x0000000000207805 */ /* 0x000fe2000001ff00 */
[----:B------:R-:W3:Y:S01]  /*0070*/  LDCU UR4, c[0x0][0x394] ;  /* 0x00007280ff0477ac */ /* 0x000ee20008000800 */
[----:B------:R-:W-:Y:S01]  /*0080*/  CS2R R30, SRZ ;  /* 0x00000000001e7805 */ /* 0x000fe2000001ff00 */
[----:B------:R-:W4:Y:S01]  /*0090*/  LDC R6, c[0x0][0x390] ;  /* 0x0000e400ff067b82 */ /* 0x000f220000000800 */
[----:B------:R-:W-:Y:S02]  /*00a0*/  CS2R R28, SRZ ;  /* 0x00000000001c7805 */ /* 0x000fe4000001ff00 */
[----:B------:R-:W-:Y:S02]  /*00b0*/  CS2R R26, SRZ ;  /* 0x00000000001a7805 */ /* 0x000fe4000001ff00 */
[----:B------:R-:W-:Y:S02]  /*00c0*/  CS2R R24, SRZ ;  /* 0x0000000000187805 */ /* 0x000fe4000001ff00 */
[----:B------:R-:W-:-:S02]  /*00d0*/  CS2R R22, SRZ ;  /* 0x0000000000167805 */ /* 0x000fc4000001ff00 */
[----:B------:R-:W-:Y:S02]  /*00e0*/  CS2R R20, SRZ ;  /* 0x0000000000147805 */ /* 0x000fe4000001ff00 */
[-C--:B0-----:R-:W-:Y:S02]  /*00f0*/  IABS R7, R2.reuse ;  /* 0x0000000200077213 */ /* 0x081fe40000000000 */
[----:B------:R-:W-:Y:S02]  /*0100*/  IABS R10, R2 ;  /* 0x00000002000a7213 */ /* 0x000fe40000000000 */
[----:B------:R-:W0:Y:S03]  /*0110*/  I2F.RP R0, R7 ;  /* 0x0000000700007306 */ /* 0x000e260000209400 */
[----:B------:R-:W-:Y:S01]  /*0120*/  IMAD.MOV R10, RZ, RZ, -R10 ;  /* 0x000000ffff0a7224 */ /* 0x000fe200078e0a0a */
[----:B----4-:R-:W-:-:S04]  /*0130*/  IADD3 R3, PT, PT, R2, -0x1, R6 ;  /* 0xffffffff02037810 */ /* 0x010fc80007ffe006 */
[----:B0-----:R-:W0:Y:S02]  /*0140*/  MUFU.RCP R0, R0 ;  /* 0x0000000000007308 */ /* 0x001e240000001000 */
[----:B0-----:R-:W-:Y:S01]  /*0150*/  VIADD R4, R0, 0xffffffe ;  /* 0x0ffffffe00047836 */ /* 0x001fe20000000000 */
[----:B------:R-:W-:Y:S02]  /*0160*/  IABS R0, R3 ;  /* 0x0000000300007213 */ /* 0x000fe40000000000 */
[----:B------:R-:W-:-:S03]  /*0170*/  LOP3.LUT R3, R3, R2, RZ, 0x3c, !PT ;  /* 0x0000000203037212 */ /* 0x000fc600078e3cff */
[----:B------:R0:W4:Y:S01]  /*0180*/  F2I.FTZ.U32.TRUNC.NTZ R5, R4 ;  /* 0x0000000400057305 */ /* 0x000122000021f000 */
[----:B------:R-:W-:Y:S01]  /*0190*/  ISETP.GE.AND P2, PT, R3, RZ, PT ;  /* 0x000000ff0300720c */ /* 0x000fe20003f46270 */
[----:B0-----:R-:W-:Y:S02]  /*01a0*/  IMAD.MOV.U32 R4, RZ, RZ, RZ ;  /* 0x000000ffff047224 */ /* 0x001fe400078e00ff */
[----:B----4-:R-:W-:-:S04]  /*01b0*/  IMAD.MOV R8, RZ, RZ, -R5 ;  /* 0x000000ffff087224 */ /* 0x010fc800078e0a05 */
[----:B------:R-:W-:-:S04]  /*01c0*/  IMAD R9, R8, R7, RZ ;  /* 0x0000000708097224 */ /* 0x000fc800078e02ff */
[----:B------:R-:W-:Y:S01]  /*01d0*/  IMAD.HI.U32 R5, R5, R9, R4 ;  /* 0x0000000905057227 */ /* 0x000fe200078e0004 */
[----:B------:R-:W-:-:S05]  /*01e0*/  MOV R4, R10 ;  /* 0x0000000a00047202 */ /* 0x000fca0000000f00 */
[----:B------:R-:W-:-:S04]  /*01f0*/  IMAD.HI.U32 R5, R5, R0, RZ ;  /* 0x0000000005057227 */ /* 0x000fc800078e00ff */
[----:B------:R-:W-:-:S05]  /*0200*/  IMAD R0, R5, R4, R0 ;  /* 0x0000000405007224 */ /* 0x000fca00078e0200 */
[----:B------:R-:W-:-:S13]  /*0210*/  ISETP.GT.U32.AND P1, PT, R7, R0, PT ;  /* 0x000000000700720c */ /* 0x000fda0003f24070 */
[----:B------:R-:W-:Y:S02]  /*0220*/  @!P1 IMAD.IADD R0, R0, 0x1, -R7 ;  /* 0x0000000100009824 */ /* 0x000fe400078e0a07 */
[----:B------:R-:W-:Y:S01]  /*0230*/  @!P1 VIADD R5, R5, 0x1 ;  /* 0x0000000105059836 */ /* 0x000fe20000000000 */
[----:B------:R-:W-:Y:S02]  /*0240*/  ISETP.NE.AND P1, PT, R2, RZ, PT ;  /* 0x000000ff0200720c */ /* 0x000fe40003f25270 */
[----:B------:R-:W-:-:S13]  /*0250*/  ISETP.GE.U32.AND P0, PT, R0, R7, PT ;  /* 0x000000070000720c */ /* 0x000fda0003f06070 */
[----:B------:R-:W-:-:S04]  /*0260*/  @P0 VIADD R5, R5, 0x1 ;  /* 0x0000000105050836 */ /* 0x000fc80000000000 */
[----:B------:R-:W-:Y:S01]  /*0270*/  @!P2 IMAD.MOV R5, RZ, RZ, -R5 ;  /* 0x000000ffff05a224 */ /* 0x000fe200078e0a05 */
[----:B------:R-:W-:-:S05]  /*0280*/  @!P1 LOP3.LUT R5, RZ, R2, RZ, 0x33, !PT ;  /* 0x00000002ff059212 */ /* 0x000fca00078e33ff */
[----:B-1----:R-:W-:-:S05]  /*0290*/  IMAD R3, R5, R36, RZ ;  /* 0x0000002405037224 */ /* 0x002fca00078e02ff */
[----:B------:R-:W-:-:S04]  /*02a0*/  VIADDMNMX R0, R3, R5, R6, PT ;  /* 0x0000000503007246 */ /* 0x000fc80003800106 */
[----:B------:R-:W-:-:S13]  /*02b0*/  ISETP.GT.AND P0, PT, R0, R3, PT ;  /* 0x000000030000720c */ /* 0x000fda0003f04270 */
[----:B--23--:R-:W-:Y:S05]  /*02c0*/  @!P0 BRA `(.L_x_1) ;  /* 0x0000000c00208947 */ /* 0x00cfea0003800000 */
[C---:B------:R-:W-:Y:S01]  /*02d0*/  VIADD R5, R3.reuse, 0x1 ;  /* 0x0000000103057836 */ /* 0x040fe20000000000 */
[----:B------:R-:W-:Y:S01]  /*02e0*/  IADD3 R4, PT, PT, -R3, R0, RZ ;  /* 0x0000000003047210 */ /* 0x000fe20007ffe1ff */
[----:B------:R-:W-:Y:S01]  /*02f0*/  BSSY.RECONVERGENT B1, `(.L_x_2) ;  /* 0x000007f000017945 */ /* 0x000fe20003800200 */
[----:B------:R-:W-:Y:S01]  /*0300*/  IMAD.MOV.U32 R7, RZ, RZ, R3 ;  /* 0x000000ffff077224 */ /* 0x000fe200078e0003 */
[----:B------:R-:W-:Y:S02]  /*0310*/  CS2R R20, SRZ ;  /* 0x0000000000147805 */ /* 0x000fe4000001ff00 */
[----:B------:R-:W-:Y:S02]  /*0320*/  ISETP.NE.AND P1, PT, R0, R5, PT ;  /* 0x000000050000720c */ /* 0x000fe40003f25270 */
[----:B------:R-:W-:Y:S02]  /*0330*/  CS2R R22, SRZ ;  /* 0x0000000000167805 */ /* 0x000fe4000001ff00 */
[----:B------:R-:W-:-:S02]  /*0340*/  LOP3.LUT R4, R4, 0x1, RZ, 0xc0, !PT ;  /* 0x0000000104047812 */ /* 0x000fc400078ec0ff */
[----:B------:R-:W-:Y:S02]  /*0350*/  CS2R R24, SRZ ;  /* 0x0000000000187805 */ /* 0x000fe4000001ff00 */
[----:B------:R-:W-:Y:S02]  /*0360*/  CS2R R26, SRZ ;  /* 0x00000000001a7805 */ /* 0x000fe4000001ff00 */
[----:B------:R-:W-:Y:S02]  /*0370*/  CS2R R28, SRZ ;  /* 0x00000000001c7805 */ /* 0x000fe4000001ff00 */
[----:B------:R-:W-:Y:S02]  /*0380*/  ISETP.NE.U32.AND P0, PT, R4, 0x1, PT ;  /* 0x000000010400780c */ /* 0x000fe40003f05070 */
[----:B------:R-:W-:Y:S02]  /*0390*/  CS2R R30, SRZ ;  /* 0x00000000001e7805 */ /* 0x000fe4000001ff00 */
[----:B------:R-:W-:-:S02]  /*03a0*/  CS2R R32, SRZ ;  /* 0x0000000000207805 */ /* 0x000fc4000001ff00 */
[----:B------:R-:W-:Y:S01]  /*03b0*/  CS2R R34, SRZ ;  /* 0x0000000000227805 */ /* 0x000fe2000001ff00 */
[----:B------:R-:W-:Y:S06]  /*03c0*/  @!P1 BRA `(.L_x_3) ;  /* 0x0000000400c49947 */ /* 0x000fec0003800000 */
[----:B------:R-:W0:Y:S01]  /*03d0*/  LDC.64 R4, c[0x0][0x380] ;  /* 0x0000e000ff047b82 */ /* 0x000e220000000a00 */
[--C-:B------:R-:W-:Y:S02]  /*03e0*/  IMAD.IADD R6, R0, 0x1, -R3.reuse ;  /* 0x0000000100067824 */ /* 0x100fe400078e0a03 */
[----:B------:R-:W-:Y:S02]  /*03f0*/  IMAD.MOV.U32 R7, RZ, RZ, R3 ;  /* 0x000000ffff077224 */ /* 0x000fe400078e0003 */
[----:B------:R-:W-:Y:S01]  /*0400*/  IMAD.MOV.U32 R20, RZ, RZ, RZ ;  /* 0x000000ffff147224 */ /* 0x000fe200078e00ff */
[----:B------:R-:W-:-:S05]  /*0410*/  LOP3.LUT R6, R6, 0xfffffffe, RZ, 0xc0, !PT ;  /* 0xfffffffe06067812 */ /* 0x000fca00078ec0ff */
[----:B------:R-:W-:Y:S01]  /*0420*/  IMAD.MOV R6, RZ, RZ, -R6 ;  /* 0x000000ffff067224 */ /* 0x000fe200078e0a06 */
[----:B0-----:R-:W-:-:S04]  /*0430*/  IADD3 R4, P1, PT, R4, 0x4, RZ ;  /* 0x0000000404047810 */ /* 0x001fc80007f3e0ff */
[----:B------:R-:W-:-:S09]  /*0440*/  IADD3.X R5, PT, PT, RZ, R5, RZ, P1, !PT ;  /* 0x00000005ff057210 */ /* 0x000fd20000ffe4ff */
.L_x_4:
[----:B------:R-:W-:-:S05]  /*0450*/  IMAD.WIDE R8, R7, 0x4, R4 ;  /* 0x0000000407087825 */ /* 0x000fca00078e0204 */
[----:B------:R-:W2:Y:S04]  /*0460*/  LDG.E R10, desc[UR6][R8.64+-0x4] ;  /* 0xfffffc06080a7981 */ /* 0x000ea8000c1e1900 */
[----:B------:R0:W3:Y:S01]  /*0470*/  LDG.E R14, desc[UR6][R8.64] ;  /* 0x00000006080e7981 */ /* 0x0000e2000c1e1900 */
[----:B------:R-:W-:Y:S01]  /*0480*/  VIADD R12, R21, 0x1 ;  /* 0x00000001150c7836 */ /* 0x000fe20000000000 */
[----:B------:R-:W-:Y:S01]  /*0490*/  IADD3 R13, PT, PT, R22, 0x1, RZ ;  /* 0x00000001160d7810 */ /* 0x000fe20007ffe0ff */
[----:B------:R-:W-:Y:S01]  /*04a0*/  VIADD R11, R20, 0x1 ;  /* 0x00000001140b7836 */ /* 0x000fe20000000000 */
[----:B------:R-:W-:Y:S01]  /*04b0*/  IADD3 R17, PT, PT, R27, 0x1, RZ ;  /* 0x000000011b117810 */ /* 0x000fe20007ffe0ff */
[----:B------:R-:W-:Y:S02]  /*04c0*/  VIADD R19, R29, 0x1 ;  /* 0x000000011d137836 */ /* 0x000fe40000000000 */
[----:B------:R-:W-:-:S02]  /*04d0*/  VIADD R16, R26, 0x1 ;  /* 0x000000011a107836 */ /* 0x000fc40000000000 */
[----:B------:R-:W-:Y:S01]  /*04e0*/  VIADD R18, R28, 0x1 ;  /* 0x000000011c127836 */ /* 0x000fe20000000000 */
[----:B0-----:R-:W-:Y:S01]  /*04f0*/  IADD3 R9, PT, PT, R24, 0x1, RZ ;  /* 0x0000000118097810 */ /* 0x001fe20007ffe0ff */
[----:B------:R-:W-:Y:S02]  /*0500*/  VIADD R8, R23, 0x1 ;  /* 0x0000000117087836 */ /* 0x000fe40000000000 */
[----:B------:R-:W-:Y:S02]  /*0510*/  VIADD R37, R30, 0x1 ;  /* 0x000000011e257836 */ /* 0x000fe40000000000 */
[----:B------:R-:W-:Y:S02]  /*0520*/  VIADD R15, R25, 0x1 ;  /* 0x00000001190f7836 */ /* 0x000fe40000000000 */
[----:B------:R-:W-:Y:S02]  /*0530*/  VIADD R41, R35, 0x1 ;  /* 0x0000000123297836 */ /* 0x000fe40000000000 */
[----:B------:R-:W-:-:S02]  /*0540*/  VIADD R38, R32, 0x1 ;  /* 0x0000000120267836 */ /* 0x000fc40000000000 */
[----:B------:R-:W-:Y:S02]  /*0550*/  VIADD R39, R33, 0x1 ;  /* 0x0000000121277836 */ /* 0x000fe40000000000 */
[----:B------:R-:W-:Y:S02]  /*0560*/  VIADD R40, R34, 0x1 ;  /* 0x0000000122287836 */ /* 0x000fe40000000000 */
[----:B------:R-:W-:Y:S02]  /*0570*/  VIADD R6, R6, 0x2 ;  /* 0x0000000206067836 */ /* 0x000fe40000000000 */
[----:B------:R-:W-:Y:S01]  /*0580*/  VIADD R7, R7, 0x2 ;  /* 0x0000000207077836 */ /* 0x000fe20000000000 */
[----:B--2---:R-:W-:-:S04]  /*0590*/  SHF.R.U32.HI R10, RZ, UR4, R10 ;  /* 0x00000004ff0a7c19 */ /* 0x004fc8000801160a */
[----:B------:R-:W-:Y:S02]  /*05a0*/  LOP3.LUT P2, R10, R10, 0xf, RZ, 0xc0, !PT ;  /* 0x0000000f0a0a7812 */ /* 0x000fe4000784c0ff */
[----:B---3--:R-:W-:Y:S02]  /*05b0*/  SHF.R.U32.HI R14, RZ, UR4, R14 ;  /* 0x00000004ff0e7c19 */ /* 0x008fe4000801160e */
[C---:B------:R-:W-:Y:S02]  /*05c0*/  ISETP.NE.AND P1, PT, R10.reuse, 0x3, PT ;  /* 0x000000030a00780c */ /* 0x040fe40003f25270 */
[C---:B------:R-:W-:Y:S02]  /*05d0*/  ISETP.NE.AND P4, PT, R10.reuse, 0x1, PT ;  /* 0x000000010a00780c */ /* 0x040fe40003f85270 */
[C---:B------:R-:W-:Y:S02]  /*05e0*/  ISETP.NE.AND P5, PT, R10.reuse, 0x2, PT ;  /* 0x000000020a00780c */ /* 0x040fe40003fa5270 */
[----:B------:R-:W-:-:S02]  /*05f0*/  ISETP.NE.AND P3, PT, R10, 0x4, PT ;  /* 0x000000040a00780c */ /* 0x000fc40003f65270 */
[C---:B------:R-:W-:Y:S01]  /*0600*/  ISETP.NE.AND P6, PT, R10.reuse, 0x8, PT ;  /* 0x000000080a00780c */ /* 0x040fe20003fc5270 */
[----:B------:R-:W-:Y:S01]  /*0610*/  @P2 IMAD.MOV R11, RZ, RZ, R20 ;  /* 0x000000ffff0b2224 */ /* 0x000fe200078e0214 */
[----:B------:R-:W-:-:S03]  /*0620*/  ISETP.NE.AND P2, PT, R10, 0x5, PT ;  /* 0x000000050a00780c */ /* 0x000fc60003f45270 */
[----:B------:R-:W-:Y:S01]  /*0630*/  @P1 IMAD.MOV R8, RZ, RZ, R23 ;  /* 0x000000ffff081224 */ /* 0x000fe200078e0217 */
[C---:B------:R-:W-:Y:S01]  /*0640*/  ISETP.NE.AND P1, PT, R10.reuse, 0x9, PT ;  /* 0x000000090a00780c */ /* 0x040fe20003f25270 */
[----:B------:R-:W-:Y:S01]  /*0650*/  @P4 IMAD.MOV R12, RZ, RZ, R21 ;  /* 0x000000ffff0c4224 */ /* 0x000fe200078e0215 */
[C---:B------:R-:W-:Y:S01]  /*0660*/  ISETP.NE.AND P4, PT, R10.reuse, 0x6, PT ;  /* 0x000000060a00780c */ /* 0x040fe20003f85270 */
[----:B------:R-:W-:Y:S01]  /*0670*/  @P5 IMAD.MOV R13, RZ, RZ, R22 ;  /* 0x000000ffff0d5224 */ /* 0x000fe200078e0216 */
[C---:B------:R-:W-:Y:S01]  /*0680*/  ISETP.NE.AND P5, PT, R10.reuse, 0x7, PT ;  /* 0x000000070a00780c */ /* 0x040fe20003fa5270 */
[----:B------:R-:W-:Y:S01]  /*0690*/  @P3 IMAD.MOV R9, RZ, RZ, R24 ;  /* 0x000000ffff093224 */ /* 0x000fe200078e0218 */
[----:B------:R-:W-:Y:S01]  /*06a0*/  ISETP.NE.AND P3, PT, R10, 0xa, PT ;  /* 0x0000000a0a00780c */ /* 0x000fe20003f65270 */
[----:B------:R-:W-:Y:S01]  /*06b0*/  VIADD R20, R11, 0x1 ;  /* 0x000000010b147836 */ /* 0x000fe20000000000 */
[----:B------:R-:W-:Y:S01]  /*06c0*/  @P6 IADD3 R18, PT, PT, R28, RZ, RZ ;  /* 0x000000ff1c126210 */ /* 0x000fe20007ffe0ff */
[----:B------:R-:W-:Y:S01]  /*06d0*/  @P2 IMAD.MOV R15, RZ, RZ, R25 ;  /* 0x000000ffff0f2224 */ /* 0x000fe200078e0219 */
[----:B------:R-:W-:Y:S01]  /*06e0*/  ISETP.NE.AND P6, PT, R10, 0xd, PT ;  /* 0x0000000d0a00780c */ /* 0x000fe20003fc5270 */
[----:B------:R-:W-:Y:S01]  /*06f0*/  VIADD R21, R12, 0x1 ;  /* 0x000000010c157836 */ /* 0x000fe20000000000 */
[C---:B------:R-:W-:Y:S01]  /*0700*/  ISETP.NE.AND P2, PT, R10.reuse, 0xe, PT ;  /* 0x0000000e0a00780c */ /* 0x040fe20003f45270 */
[----:B------:R-:W-:Y:S01]  /*0710*/  @P1 IMAD.MOV R19, RZ, RZ, R29 ;  /* 0x000000ffff131224 */ /* 0x000fe200078e021d */
[C---:B------:R-:W-:Y:S01]  /*0720*/  ISETP.NE.AND P1, PT, R10.reuse, 0xf, PT ;  /* 0x0000000f0a00780c */ /* 0x040fe20003f25270 */
[----:B------:R-:W-:Y:S01]  /*0730*/  @P4 IMAD.MOV R16, RZ, RZ, R26 ;  /* 0x000000ffff104224 */ /* 0x000fe200078e021a */
[C---:B------:R-:W-:Y:S01]  /*0740*/  ISETP.NE.AND P4, PT, R10.reuse, 0xb, PT ;  /* 0x0000000b0a00780c */ /* 0x040fe20003f85270 */
[----:B------:R-:W-:Y:S01]  /*0750*/  @P5 IMAD.MOV R17, RZ, RZ, R27 ;  /* 0x000000ffff115224 */ /* 0x000fe200078e021b */
[----:B------:R-:W-:Y:S01]  /*0760*/  ISETP.NE.AND P5, PT, R10, 0xc, PT ;  /* 0x0000000c0a00780c */ /* 0x000fe20003fa5270 */
[----:B------:R-:W-:Y:S01]  /*0770*/  @P3 IMAD.MOV R37, RZ, RZ, R30 ;  /* 0x000000ffff253224 */ /* 0x000fe200078e021e */
[----:B------:R-:W-:Y:S01]  /*0780*/  LOP3.LUT P3, R14, R14, 0xf, RZ, 0xc0, !PT ;  /* 0x0000000f0e0e7812 */ /* 0x000fe2000786c0ff */
[----:B------:R-:W-:Y:S01]  /*0790*/  VIADD R25, R15, 0x1 ;  /* 0x000000010f197836 */ /* 0x000fe20000000000 */
[----:B------:R-:W-:Y:S01]  /*07a0*/  IADD3 R10, PT, PT, R31, 0x1, RZ ;  /* 0x000000011f0a7810 */ /* 0x000fe20007ffe0ff */
[----:B------:R-:W-:Y:S01]  /*07b0*/  VIADD R22, R13, 0x1 ;  /* 0x000000010d167836 */ /* 0x000fe20000000000 */
[----:B------:R-:W-:Y:S01]  /*07c0*/  @P6 IADD3 R39, PT, PT, R33, RZ, RZ ;  /* 0x000000ff21276210 */ /* 0x000fe20007ffe0ff */
[----:B------:R-:W-:Y:S01]  /*07d0*/  VIADD R23, R8, 0x1 ;  /* 0x0000000108177836 */ /* 0x000fe20000000000 */
[C---:B------:R-:W-:Y:S01]  /*07e0*/  ISETP.NE.AND P6, PT, R14.reuse, 0x2, PT ;  /* 0x000000020e00780c */ /* 0x040fe20003fc5270 */
[----:B------:R-:W-:Y:S01]  /*07f0*/  @P2 IMAD.MOV R40, RZ, RZ, R34 ;  /* 0x000000ffff282224 */ /* 0x000fe200078e0222 */
[----:B------:R-:W-:Y:S01]  /*0800*/  @P1 IADD3 R41, PT, PT, R35, RZ, RZ ;  /* 0x000000ff23291210 */ /* 0x000fe20007ffe0ff */
[----:B------:R-:W-:Y:S01]  /*0810*/  @P4 IMAD.MOV R10, RZ, RZ, R31 ;  /* 0x000000ffff0a4224 */ /* 0x000fe200078e021f */
[C---:B------:R-:W-:Y:S01]  /*0820*/  ISETP.NE.AND P1, PT, R14.reuse, 0x5, PT ;  /* 0x000000050e00780c */ /* 0x040fe20003f25270 */
[----:B------:R-:W-:Y:S01]  /*0830*/  @P5 IMAD.MOV R38, RZ, RZ, R32 ;  /* 0x000000ffff265224 */ /* 0x000fe200078e0220 */
[C---:B------:R-:W-:Y:S01]  /*0840*/  ISETP.NE.AND P4, PT, R14.reuse, 0x1, PT ;  /* 0x000000010e00780c */ /* 0x040fe20003f85270 */
[----:B------:R-:W-:Y:S01]  /*0850*/  @P3 IMAD.MOV R20, RZ, RZ, R11 ;  /* 0x000000ffff143224 */ /* 0x000fe200078e020b */
[C---:B------:R-:W-:Y:S01]  /*0860*/  ISETP.NE.AND P5, PT, R14.reuse, 0x3, PT ;  /* 0x000000030e00780c */ /* 0x040fe20003fa5270 */
[----:B------:R-:W-:Y:S01]  /*0870*/  VIADD R24, R9, 0x1 ;  /* 0x0000000109187836 */ /* 0x000fe20000000000 */
[C---:B------:R-:W-:Y:S01]  /*0880*/  ISETP.NE.AND P2, PT, R14.reuse, 0x4, PT ;  /* 0x000000040e00780c */ /* 0x040fe20003f45270 */
[----:B------:R-:W-:Y:S01]  /*0890*/  VIADD R27, R17, 0x1 ;  /* 0x00000001111b7836 */ /* 0x000fe20000000000 */
[C---:B------:R-:W-:Y:S01]  /*08a0*/  ISETP.NE.AND P3, PT, R14.reuse, 0x6, PT ;  /* 0x000000060e00780c */ /* 0x040fe20003f65270 */
[----:B------:R-:W-:Y:S01]  /*08b0*/  @P6 IMAD.MOV R22, RZ, RZ, R13 ;  /* 0x000000ffff166224 */ /* 0x000fe200078e020d */
[C---:B------:R-:W-:Y:S01]  /*08c0*/  ISETP.NE.AND P6, PT, R14.reuse, 0x8, PT ;  /* 0x000000080e00780c */ /* 0x040fe20003fc5270 */
[----:B------:R-:W-:Y:S01]  /*08d0*/  VIADD R29, R19, 0x1 ;  /* 0x00000001131d7836 */ /* 0x000fe20000000000 */
[----:B------:R-:W-:Y:S01]  /*08e0*/  IADD3 R30, PT, PT, R37, 0x1, RZ ;  /* 0x00000001251e7810 */ /* 0x000fe20007ffe0ff */
[----:B------:R-:W-:Y:S01]  /*08f0*/  @P1 IMAD.MOV R25, RZ, RZ, R15 ;  /* 0x000000ffff191224 */ /* 0x000fe200078e020f */
[----:B------:R-:W-:Y:S01]  /*0900*/  ISETP.NE.AND P1, PT, R14, 0xa, PT ;  /* 0x0000000a0e00780c */ /* 0x000fe20003f25270 */
[----:B------:R-:W-:Y:S01]  /*0910*/  VIADD R31, R10, 0x1 ;  /* 0x000000010a1f7836 */ /* 0x000fe20000000000 */
[----:B------:R-:W-:Y:S01]  /*0920*/  @P4 IADD3 R21, PT, PT, R12, RZ, RZ ;  /* 0x000000ff0c154210 */ /* 0x000fe20007ffe0ff */
[----:B------:R-:W-:Y:S01]  /*0930*/  @P5 IMAD.MOV R23, RZ, RZ, R8 ;  /* 0x000000ffff175224 */ /* 0x000fe200078e0208 */
[C---:B------:R-:W-:Y:S01]  /*0940*/  ISETP.NE.AND P4, PT, R14.reuse, 0x7, PT ;  /* 0x000000070e00780c */ /* 0x040fe20003f85270 */
[----:B------:R-:W-:Y:S01]  /*0950*/  @P2 IMAD.MOV R24, RZ, RZ, R9 ;  /* 0x000000ffff182224 */ /* 0x000fe200078e0209 */
[----:B------:R-:W-:Y:S01]  /*0960*/  ISETP.NE.AND P5, PT, R14, 0x9, PT ;  /* 0x000000090e00780c */ /* 0x000fe20003fa5270 */
[----:B------:R-:W-:Y:S01]  /*0970*/  VIADD R33, R39, 0x1 ;  /* 0x0000000127217836 */ /* 0x000fe20000000000 */
[----:B------:R-:W-:Y:S01]  /*0980*/  IADD3 R26, PT, PT, R16, 0x1, RZ ;  /* 0x00000001101a7810 */ /* 0x000fe20007ffe0ff */
[----:B------:R-:W-:Y:S01]  /*0990*/  @P3 IMAD.MOV R26, RZ, RZ, R16 ;  /* 0x000000ffff1a3224 */ /* 0x000fe200078e0210 */
[----:B------:R-:W-:Y:S01]  /*09a0*/  IADD3 R28, PT, PT, R18, 0x1, RZ ;  /* 0x00000001121c7810 */ /* 0x000fe20007ffe0ff */
[----:B------:R-:W-:Y:S01]  /*09b0*/  @P6 IMAD.MOV R28, RZ, RZ, R18 ;  /* 0x000000ffff1c6224 */ /* 0x000fe200078e0212 */
[----:B------:R-:W-:Y:S01]  /*09c0*/  ISETP.NE.AND P2, PT, R14, 0xb, PT ;  /* 0x0000000b0e00780c */ /* 0x000fe20003f45270 */
[----:B------:R-:W-:Y:S01]  /*09d0*/  @P1 IMAD.MOV R30, RZ, RZ, R37 ;  /* 0x000000ffff1e1224 */ /* 0x000fe200078e0225 */
[----:B------:R-:W-:Y:S01]  /*09e0*/  ISETP.NE.AND P1, PT, R6, RZ, PT ;  /* 0x000000ff0600720c */ /* 0x000fe20003f25270 */
[----:B------:R-:W-:Y:S01]  /*09f0*/  VIADD R34, R40, 0x1 ;  /* 0x0000000128227836 */ /* 0x000fe20000000000 */
[C---:B------:R-:W-:Y:S01]  /*0a00*/  ISETP.NE.AND P6, PT, R14.reuse, 0xc, PT ;  /* 0x0000000c0e00780c */ /* 0x040fe20003fc5270 */
[----:B------:R-:W-:Y:S01]  /*0a10*/  @P4 IMAD.MOV R27, RZ, RZ, R17 ;  /* 0x000000ffff1b4224 */ /* 0x000fe200078e0211 */
[C---:B------:R-:W-:Y:S01]  /*0a20*/  ISETP.NE.AND P4, PT, R14.reuse, 0xe, PT ;  /* 0x0000000e0e00780c */ /* 0x040fe20003f85270 */
[----:B------:R-:W-:Y:S01]  /*0a30*/  @P5 IMAD.MOV R29, RZ, RZ, R19 ;  /* 0x000000ffff1d5224 */ /* 0x000fe200078e0213 */
[C---:B------:R-:W-:Y:S01]  /*0a40*/  ISETP.NE.AND P5, PT, R14.reuse, 0xd, PT ;  /* 0x0000000d0e00780c */ /* 0x040fe20003fa5270 */
[----:B------:R-:W-:Y:S01]  /*0a50*/  VIADD R35, R41, 0x1 ;  /* 0x0000000129237836 */ /* 0x000fe20000000000 */
[----:B------:R-:W-:-:S02]  /*0a60*/  ISETP.NE.AND P3, PT, R14, 0xf, PT ;  /* 0x0000000f0e00780c */ /* 0x000fc40003f65270 */
[----:B------:R-:W-:Y:S01]  /*0a70*/  IADD3 R32, PT, PT, R38, 0x1, RZ ;  /* 0x0000000126207810 */ /* 0x000fe20007ffe0ff */
[----:B------:R-:W-:-:S04]  /*0a80*/  @P2 IMAD.MOV R31, RZ, RZ, R10 ;  /* 0x000000ffff1f2224 */ /* 0x000fc800078e020a */
[----:B------:R-:W-:Y:S02]  /*0a90*/  @P6 IMAD.MOV R32, RZ, RZ, R38 ;  /* 0x000000ffff206224 */ /* 0x000fe400078e0226 */
[----:B------:R-:W-:Y:S02]  /*0aa0*/  @P4 IMAD.MOV R34, RZ, RZ, R40 ;  /* 0x000000ffff224224 */ /* 0x000fe400078e0228 */
[----:B------:R-:W-:Y:S02]  /*0ab0*/  @P5 IADD3 R33, PT, PT, R39, RZ, RZ ;  /* 0x000000ff27215210 */ /* 0x000fe40007ffe0ff */
[----:B------:R-:W-:Y:S01]  /*0ac0*/  @P3 IMAD.MOV R35, RZ, RZ, R41 ;  /* 0x000000ffff233224 */ /* 0x000fe200078e0229 */
[----:B------:R-:W-:Y:S06]  /*0ad0*/  @P1 BRA `(.L_x_4) ;  /* 0xfffffff8005c1947 */ /* 0x000fec000383ffff */
.L_x_3:
[----:B------:R-:W-:Y:S05]  /*0ae0*/  BSYNC.RECONVERGENT B1 ;  /* 0x0000000000017941 */ /* 0x000fea0003800200 */
.L_x_2:
[----:B------:R-:W-:Y:S05]  /*0af0*/  @P0 BRA `(.L_x_1) ;  /* 0x0000000400140947 */ /* 0x000fea0003800000 */
[----:B------:R-:W0:Y:S01]  /*0b00*/  LDC.64 R4, c[0x0][0x380] ;  /* 0x0000e000ff047b82 */ /* 0x000e220000000a00 */
[----:B------:R-:W1:Y:S01]  /*0b10*/  LDCU UR5, c[0x0][0x394] ;  /* 0x00007280ff0577ac */ /* 0x000e620008000800 */
[----:B0-----:R-:W-:-:S06]  /*0b20*/  IMAD.WIDE R4, R7, 0x4, R4 ;  /* 0x0000000407047825 */ /* 0x001fcc00078e0204 */
[----:B------:R0:W1:Y:S01]  /*0b30*/  LDG.E R4, desc[UR6][R4.64] ;  /* 0x0000000604047981 */ /* 0x000062000c1e1900 */
[----:B------:R-:W-:Y:S01]  /*0b40*/  IADD3 R8, PT, PT, R21, 0x1, RZ ;  /* 0x0000000115087810 */ /* 0x000fe20007ffe0ff */
[----:B------:R-:W-:Y:S01]  /*0b50*/  VIADD R7, R20, 0x1 ;  /* 0x0000000114077836 */ /* 0x000fe20000000000 */
[----:B------:R-:W-:Y:S01]  /*0b60*/  IADD3 R18, PT, PT, R34, 0x1, RZ ;  /* 0x0000000122127810 */ /* 0x000fe20007ffe0ff */
[----:B------:R-:W-:Y:S02]  /*0b70*/  VIADD R9, R22, 0x1 ;  /* 0x0000000116097836 */ /* 0x000fe40000000000 */
[----:B------:R-:W-:Y:S02]  /*0b80*/  VIADD R12, R27, 0x1 ;  /* 0x000000011b0c7836 */ /* 0x000fe40000000000 */
[----:B------:R-:W-:Y:S02]  /*0b90*/  VIADD R10, R25, 0x1 ;  /* 0x00000001190a7836 */ /* 0x000fe40000000000 */
[----:B0-----:R-:W-:-:S02]  /*0ba0*/  VIADD R5, R24, 0x1 ;  /* 0x0000000118057836 */ /* 0x001fc40000000000 */
[----:B------:R-:W-:Y:S02]  /*0bb0*/  VIADD R11, R26, 0x1 ;  /* 0x000000011a0b7836 */ /* 0x000fe40000000000 */
[----:B------:R-:W-:Y:S02]  /*0bc0*/  VIADD R13, R28, 0x1 ;  /* 0x000000011c0d7836 */ /* 0x000fe40000000000 */
[----:B------:R-:W-:Y:S02]  /*0bd0*/  VIADD R17, R33, 0x1 ;  /* 0x0000000121117836 */ /* 0x000fe40000000000 */
[----:B------:R-:W-:Y:S02]  /*0be0*/  VIADD R19, R35, 0x1 ;  /* 0x0000000123137836 */ /* 0x000fe40000000000 */
[----:B------:R-:W-:Y:S02]  /*0bf0*/  VIADD R14, R30, 0x1 ;  /* 0x000000011e0e7836 */ /* 0x000fe40000000000 */
[----:B------:R-:W-:-:S02]  /*0c00*/  VIADD R15, R31, 0x1 ;  /* 0x000000011f0f7836 */ /* 0x000fc40000000000 */
[----:B------:R-:W-:Y:S01]  /*0c10*/  VIADD R16, R32, 0x1 ;  /* 0x0000000120107836 */ /* 0x000fe20000000000 */
[----:B-1----:R-:W-:Y:S02]  /*0c20*/  SHF.R.U32.HI R6, RZ, UR5, R4 ;  /* 0x00000005ff067c19 */ /* 0x002fe40008011604 */
[----:B------:R-:W-:Y:S02]  /*0c30*/  IADD3 R4, PT, PT, R23, 0x1, RZ ;  /* 0x0000000117047810 */ /* 0x000fe40007ffe0ff */
[----:B------:R-:W-:-:S04]  /*0c40*/  LOP3.LUT P0, R6, R6, 0xf, RZ, 0xc0, !PT ;  /* 0x0000000f06067812 */ /* 0x000fc8000780c0ff */
[C---:B------:R-:W-:Y:S02]  /*0c50*/  ISETP.NE.AND P1, PT, R6.reuse, 0x1, PT ;  /* 0x000000010600780c */ /* 0x040fe40003f25270 */
[C---:B------:R-:W-:Y:S02]  /*0c60*/  ISETP.NE.AND P6, PT, R6.reuse, 0x2, PT ;  /* 0x000000020600780c */ /* 0x040fe40003fc5270 */
[C---:B------:R-:W-:Y:S02]  /*0c70*/  ISETP.NE.AND P2, PT, R6.reuse, 0x3, PT ;  /* 0x000000030600780c */ /* 0x040fe40003f45270 */
[C---:B------:R-:W-:Y:S02]  /*0c80*/  ISETP.NE.AND P3, PT, R6.reuse, 0x4, PT ;  /* 0x000000040600780c */ /* 0x040fe40003f65270 */
[C---:B------:R-:W-:Y:S01]  /*0c90*/  ISETP.NE.AND P4, PT, R6.reuse, 0x5, PT ;  /* 0x000000050600780c */ /* 0x040fe20003f85270 */
[----:B------:R-:W-:Y:S01]  /*0ca0*/  @P0 IMAD.MOV R7, RZ, RZ, R20 ;  /* 0x000000ffff070224 */ /* 0x000fe200078e0214 */
[----:B------:R-:W-:-:S02]  /*0cb0*/  ISETP.NE.AND P5, PT, R6, 0x6, PT ;  /* 0x000000060600780c */ /* 0x000fc40003fa5270 */
[C---:B------:R-:W-:Y:S01]  /*0cc0*/  ISETP.NE.AND P0, PT, R6.reuse, 0x8, PT ;  /* 0x000000080600780c */ /* 0x040fe20003f05270 */
[----:B------:R-:W-:Y:S01]  /*0cd0*/  @P1 IMAD.MOV R8, RZ, RZ, R21 ;  /* 0x000000ffff081224 */ /* 0x000fe200078e0215 */
[C---:B------:R-:W-:Y:S01]  /*0ce0*/  ISETP.NE.AND P1, PT, R6.reuse, 0x7, PT ;  /* 0x000000070600780c */ /* 0x040fe20003f25270 */
[----:B------:R-:W-:Y:S01]  /*0cf0*/  @P6 IMAD.MOV R9, RZ, RZ, R22 ;  /* 0x000000ffff096224 */ /* 0x000fe200078e0216 */
[C---:B------:R-:W-:Y:S01]  /*0d00*/  ISETP.NE.AND P6, PT, R6.reuse, 0xf, PT ;  /* 0x0000000f0600780c */ /* 0x040fe20003fc5270 */
[----:B------:R-:W-:Y:S01]  /*0d10*/  @P2 IMAD.MOV R4, RZ, RZ, R23 ;  /* 0x000000ffff042224 */ /* 0x000fe200078e0217 */
[----:B------:R-:W-:Y:S01]  /*0d20*/  ISETP.NE.AND P2, PT, R6, 0x9, PT ;  /* 0x000000090600780c */ /* 0x000fe20003f45270 */
[----:B------:R-:W-:Y:S01]  /*0d30*/  IMAD.MOV.U32 R20, RZ, RZ, R7 ;  /* 0x000000ffff147224 */ /* 0x000fe200078e0007 */
[----:B------:R-:W-:Y:S01]  /*0d40*/  @P3 IADD3 R5, PT, PT, R24, RZ, RZ ;  /* 0x000000ff18053210 */ /* 0x000fe20007ffe0ff */
[----:B------:R-:W-:Y:S01]  /*0d50*/  @P4 IMAD.MOV R10, RZ, RZ, R25 ;  /* 0x000000ffff0a4224 */ /* 0x000fe200078e0219 */
[C---:B------:R-:W-:Y:S01]  /*0d60*/  ISETP.NE.AND P4, PT, R6.reuse, 0xa, PT ;  /* 0x0000000a0600780c */ /* 0x040fe20003f85270 */
[----:B------:R-:W-:Y:S01]  /*0d70*/  @P5 IMAD.MOV R11, RZ, RZ, R26 ;  /* 0x000000ffff0b5224 */ /* 0x000fe200078e021a */
[C---:B------:R-:W-:Y:S01]  /*0d80*/  ISETP.NE.AND P3, PT, R6.reuse, 0xb, PT ;  /* 0x0000000b0600780c */ /* 0x040fe20003f65270 */
[----:B------:R-:W-:Y:S01]  /*0d90*/  @P0 IMAD.MOV R13, RZ, RZ, R28 ;  /* 0x000000ffff0d0224 */ /* 0x000fe200078e021c */
[C---:B------:R-:W-:Y:S01]  /*0da0*/  ISETP.NE.AND P0, PT, R6.reuse, 0xc, PT ;  /* 0x0000000c0600780c */ /* 0x040fe20003f05270 */
[----:B------:R-:W-:Y:S01]  /*0db0*/  IMAD.MOV.U32 R21, RZ, RZ, R8 ;  /* 0x000000ffff157224 */ /* 0x000fe200078e0008 */
[----:B------:R-:W-:Y:S01]  /*0dc0*/  @P1 IADD3 R12, PT, PT, R27, RZ, RZ ;  /* 0x000000ff1b0c1210 */ /* 0x000fe20007ffe0ff */
[----:B------:R-:W-:Y:S01]  /*0dd0*/  IMAD.MOV.U32 R22, RZ, RZ, R9 ;  /* 0x000000ffff167224 */ /* 0x000fe200078e0009 */
[C---:B------:R-:W-:Y:S01]  /*0de0*/  ISETP.NE.AND P1, PT, R6.reuse, 0xd, PT ;  /* 0x0000000d0600780c */ /* 0x040fe20003f25270 */
[----:B------:R-:W-:Y:S01]  /*0df0*/  IMAD.MOV.U32 R23, RZ, RZ, R4 ;  /* 0x000000ffff177224 */ /* 0x000fe200078e0004 */
[----:B------:R-:W-:Y:S01]  /*0e00*/  ISETP.NE.AND P5, PT, R6, 0xe, PT ;  /* 0x0000000e0600780c */ /* 0x000fe20003fa5270 */
[----:B------:R-:W-:Y:S01]  /*0e10*/  VIADD R6, R29, 0x1 ;  /* 0x000000011d067836 */ /* 0x000fe20000000000 */
[----:B------:R-:W-:Y:S01]  /*0e20*/  @P6 IADD3 R19, PT, PT, R35, RZ, RZ ;  /* 0x000000ff23136210 */ /* 0x000fe20007ffe0ff */
[----:B------:R-:W-:Y:S01]  /*0e30*/  @P4 IMAD.MOV R14, RZ, RZ, R30 ;  /* 0x000000ffff0e4224 */ /* 0x000fe200078e021e */
[----:B------:R-:W-:Y:S01]  /*0e40*/  @P2 IADD3 R6, PT, PT, R29, RZ, RZ ;  /* 0x000000ff1d062210 */ /* 0x000fe20007ffe0ff */
[----:B------:R-:W-:Y:S01]  /*0e50*/  @P3 IMAD.MOV R15, RZ, RZ, R31 ;  /* 0x000000ffff0f3224 */ /* 0x000fe200078e021f */
[----:B------:R-:W-:Y:S01]  /*0e60*/  MOV R24, R5 ;  /* 0x0000000500187202 */ /* 0x000fe20000000f00 */
[----:B------:R-:W-:Y:S01]  /*0e70*/  @P0 IMAD.MOV R16, RZ, RZ, R32 ;  /* 0x000000ffff100224 */ /* 0x000fe200078e0220 */
[----:B------:R-:W-:Y:S01]  /*0e80*/  MOV R29, R6 ;  /* 0x00000006001d7202 */ /* 0x000fe20000000f00 */
[----:B------:R-:W-:-:S02]  /*0e90*/  IMAD.MOV.U32 R25, RZ, RZ, R10 ;  /* 0x000000ffff197224 */ /* 0x000fc400078e000a */
[----:B------:R-:W-:Y:S02]  /*0ea0*/  @P1 IMAD.MOV R17, RZ, RZ, R33 ;  /* 0x000000ffff111224 */ /* 0x000fe400078e0221 */
[----:B------:R-:W-:Y:S02]  /*0eb0*/  @P5 IMAD.MOV R18, RZ, RZ, R34 ;  /* 0x000000ffff125224 */ /* 0x000fe400078e0222 */
[----:B------:R-:W-:Y:S01]  /*0ec0*/  IMAD.MOV.U32 R26, RZ, RZ, R11 ;  /* 0x000000ffff1a7224 */ /* 0x000fe200078e000b */
[----:B------:R-:W-:Y:S01]  /*0ed0*/  MOV R33, R17 ;  /* 0x0000001100217202 */ /* 0x000fe20000000f00 */
[----:B------:R-:W-:Y:S02]  /*0ee0*/  IMAD.MOV.U32 R27, RZ, RZ, R12 ;  /* 0x000000ffff1b7224 */ /* 0x000fe400078e000c */
[----:B------:R-:W-:Y:S02]  /*0ef0*/  IMAD.MOV.U32 R28, RZ, RZ, R13 ;  /* 0x000000ffff1c7224 */ /* 0x000fe400078e000d */
[----:B------:R-:W-:-:S02]  /*0f00*/  IMAD.MOV.U32 R30, RZ, RZ, R14 ;  /* 0x000000ffff1e7224 */ /* 0x000fc400078e000e */
[----:B------:R-:W-:Y:S02]  /*0f10*/  IMAD.MOV.U32 R31, RZ, RZ, R15 ;  /* 0x000000ffff1f7224 */ /* 0x000fe400078e000f */
[----:B------:R-:W-:Y:S02]  /*0f20*/  IMAD.MOV.U32 R32, RZ, RZ, R16 ;  /* 0x000000ffff207224 */ /* 0x000fe400078e0010 */
[----:B------:R-:W-:Y:S02]  /*0f30*/  IMAD.MOV.U32 R34, RZ, RZ, R18 ;  /* 0x000000ffff227224 */ /* 0x000fe400078e0012 */
[----:B------:R-:W-:-:S07]  /*0f40*/  IMAD.MOV.U32 R35, RZ, RZ, R19 ;  /* 0x000000ffff237224 */ /* 0x000fce00078e0013 */
.L_x_1:
[----:B------:R-:W-:Y:S05]  /*0f50*/  BSYNC.RECONVERGENT B0 ;  /* 0x0000000000007941 */ /* 0x000fea0003800200 */
.L_x_0:
[----:B------:R-:W0:Y:S01]  /*0f60*/  S2R R38, SR_CgaCtaId ;  /* 0x0000000000267919 */ /* 0x000e220000008800 */
[----:B------:R-:W-:Y:S02]  /*0f70*/  MOV R41, 0x400 ;  /* 0x0000040000297802 */ /* 0x000fe40000000f00 */
[C---:B------:R-:W-:Y:S02]  /*0f80*/  ISETP.GE.U32.AND P0, PT, R36.reuse, R2, PT ;  /* 0x000000022400720c */ /* 0x040fe40003f06070 */
[----:B------:R-:W-:Y:S02]  /*0f90*/  ISETP.NE.AND P1, PT, R36, RZ, PT ;  /* 0x000000ff2400720c */ /* 0x000fe40003f25270 */
[----:B0-----:R-:W-:-:S05]  /*0fa0*/  LEA R41, R38, R41, 0x18 ;  /* 0x0000002926297211 */ /* 0x001fca00078ec0ff */
[----:B------:R-:W-:-:S05]  /*0fb0*/  IMAD R40, R36, 0x40, R41 ;  /* 0x0000004024287824 */ /* 0x000fca00078e0229 */
[----:B------:R-:W-:Y:S04]  /*0fc0*/  STS.128 [R40], R20 ;  /* 0x0000001428007388 */ /* 0x000fe80000000c00 */
[----:B------:R-:W-:Y:S04]  /*0fd0*/  STS.128 [R40+0x10], R24 ;  /* 0x0000101828007388 */ /* 0x000fe80000000c00 */
[----:B------:R-:W-:Y:S04]  /*0fe0*/  STS.128 [R40+0x20], R28 ;  /* 0x0000201c28007388 */ /* 0x000fe80000000c00 */
[----:B------:R-:W-:Y:S01]  /*0ff0*/  STS.128 [R40+0x30], R32 ;  /* 0x0000302028007388 */ /* 0x000fe20000000c00 */
[----:B------:R-:W-:Y:S06]  /*1000*/  BAR.SYNC.DEFER_BLOCKING 0x0 ;  /* 0x0000000000007b1d */ /* 0x000fec0000010000 */
[----:B------:R-:W0:Y:S04]  /*1010*/  @!P0 LDS.128 R4, [R40] ;  /* 0x0000000028048984 */ /* 0x000e280000000c00 */
[----:B------:R-:W1:Y:S04]  /*1020*/  @!P0 LDS.128 R8, [R40+0x10] ;  /* 0x0000100028088984 */ /* 0x000e680000000c00 */
[----:B------:R-:W2:Y:S04]  /*1030*/  @!P0 LDS.128 R12, [R40+0x20] ;  /* 0x00002000280c8984 */ /* 0x000ea80000000c00 */
[----:B------:R-:W3:Y:S01]  /*1040*/  @!P0 LDS.128 R16, [R40+0x30] ;  /* 0x0000300028108984 */ /* 0x000ee20000000c00 */
[----:B------:R-:W-:Y:S06]  /*1050*/  BAR.SYNC.DEFER_BLOCKING 0x0 ;  /* 0x0000000000007b1d */ /* 0x000fec0000010000 */
[----:B0-----:R0:W-:Y:S04]  /*1060*/  @!P0 STS.128 [R40+0x40], R4 ;  /* 0x0000400428008388 */ /* 0x0011e80000000c00 */
[----:B-1----:R0:W-:Y:S04]  /*1070*/  @!P0 STS.128 [R40+0x50], R8 ;  /* 0x0000500828008388 */ /* 0x0021e80000000c00 */
[----:B--2---:R0:W-:Y:S04]  /*1080*/  @!P0 STS.128 [R40+0x60], R12 ;  /* 0x0000600c28008388 */ /* 0x0041e80000000c00 */
[----:B---3--:R0:W-:Y:S01]  /*1090*/  @!P0 STS.128 [R40+0x70], R16 ;  /* 0x0000701028008388 */ /* 0x0081e20000000c00 */
[----:B------:R-:W-:-:S03]  /*10a0*/  ISETP.GE.U32.AND P0, PT, R2, 0x2, PT ;  /* 0x000000020200780c */ /* 0x000fc60003f06070 */
[----:B------:R0:W-:Y:S04]  /*10b0*/  @!P1 STS.128 [R41], RZ ;  /* 0x000000ff29009388 */ /* 0x0001e80000000c00 */
[----:B------:R0:W-:Y:S04]  /*10c0*/  @!P1 STS.128 [R41+0x10], RZ ;  /* 0x000010ff29009388 */ /* 0x0001e80000000c00 */
[----:B------:R0:W-:Y:S04]  /*10d0*/  @!P1 STS.128 [R41+0x20], RZ ;  /* 0x000020ff29009388 */ /* 0x0001e80000000c00 */
[----:B------:R0:W-:Y:S01]  /*10e0*/  @!P1 STS.128 [R41+0x30], RZ ;  /* 0x000030ff29009388 */ /* 0x0001e20000000c00 */
[----:B------:R-:W-:Y:S06]  /*10f0*/  BAR.SYNC.DEFER_BLOCKING 0x0 ;  /* 0x0000000000007b1d */ /* 0x000fec0000010000 */
[----:B------:R-:W-:Y:S05]  /*1100*/  @!P0 BRA `(.L_x_5) ;  /* 0x0000000000a08947 */ /* 0x000fea0003800000 */
[----:B------:R-:W-:-:S07]  /*1110*/  HFMA2 R39, -RZ, RZ, 0, 5.9604644775390625e-08 ;  /* 0x00000001ff277431 */ /* 0x000fce00000001ff */
.L_x_8:
[----:B-1----:R-:W-:Y:S01]  /*1120*/  IMAD.IADD R21, R2, 0x1, -R39 ;  /* 0x0000000102157824 */ /* 0x002fe200078e0a27 */
[----:B------:R-:W-:Y:S04]  /*1130*/  BSSY.RECONVERGENT B0, `(.L_x_6) ;  /* 0x0000021000007945 */ /* 0x000fe80003800200 */
[----:B------:R-:W-:-:S13]  /*1140*/  ISETP.GE.U32.AND P0, PT, R36, R21, PT ;  /* 0x000000152400720c */ /* 0x000fda0003f06070 */
[----:B0-----:R0:W1:Y:S04]  /*1150*/  @!P0 LDS.128 R4, [R40] ;  /* 0x0000000028048984 */ /* 0x0010680000000c00 */
[----:B--2---:R0:W2:Y:S04]  /*1160*/  @!P0 LDS.128 R8, [R40+0x10] ;  /* 0x0000100028088984 */ /* 0x0040a80000000c00 */
[----:B---3--:R0:W3:Y:S04]  /*1170*/  @!P0 LDS.128 R12, [R40+0x20] ;  /* 0x00002000280c8984 */ /* 0x0080e80000000c00 */
[----:B----4-:R0:W4:Y:S01]  /*1180*/  @!P0 LDS.128 R16, [R40+0x30] ;  /* 0x0000300028108984 */ /* 0x0101220000000c00 */
[----:B------:R-:W-:Y:S06]  /*1190*/  BAR.SYNC.DEFER_BLOCKING 0x0 ;  /* 0x0000000000007b1d */ /* 0x000fec0000010000 */
[----:B------:R-:W-:Y:S05]  /*11a0*/  @P0 BRA `(.L_x_7) ;  /* 0x0000000000640947 */ /* 0x000fea0003800000 */
[----:B------:R-:W-:-:S05]  /*11b0*/  IMAD R37, R39, 0x40, R40 ;  /* 0x0000004027257824 */ /* 0x000fca00078e0228 */
[----:B------:R-:W1:Y:S04]  /*11c0*/  LDS.128 R28, [R37] ;  /* 0x00000000251c7984 */ /* 0x000e680000000c00 */
[----:B------:R-:W2:Y:S04]  /*11d0*/  LDS.128 R32, [R37+0x10] ;  /* 0x0000100025207984 */ /* 0x000ea80000000c00 */
[----:B------:R-:W3:Y:S04]  /*11e0*/  LDS.128 R20, [R37+0x20] ;  /* 0x0000200025147984 */ /* 0x000ee80000000c00 */
[----:B------:R-:W4:Y:S01]  /*11f0*/  LDS.128 R24, [R37+0x30] ;  /* 0x0000300025187984 */ /* 0x000f220000000c00 */
[----:B-1----:R-:W-:Y:S01]  /*1200*/  IMAD.IADD R28, R4, 0x1, R28 ;  /* 0x00000001041c7824 */ /* 0x002fe200078e021c */
[----:B------:R-:W-:Y:S01]  /*1210*/  IADD3 R29, PT, PT, R5, R29, RZ ;  /* 0x0000001d051d7210 */ /* 0x000fe20007ffe0ff */
[----:B------:R-:W-:-:S02]  /*1220*/  IMAD.IADD R30, R6, 0x1, R30 ;  /* 0x00000001061e7824 */ /* 0x000fc400078e021e */
[----:B------:R-:W-:Y:S01]  /*1230*/  IMAD.IADD R31, R7, 0x1, R31 ;  /* 0x00000001071f7824 */ /* 0x000fe200078e021f */
[----:B--2---:R-:W-:Y:S01]  /*1240*/  IADD3 R33, PT, PT, R9, R33, RZ ;  /* 0x0000002109217210 */ /* 0x004fe20007ffe0ff */
[----:B------:R-:W-:Y:S02]  /*1250*/  IMAD.IADD R32, R8, 0x1, R32 ;  /* 0x0000000108207824 */ /* 0x000fe400078e0220 */
[----:B------:R-:W-:Y:S01]  /*1260*/  IMAD.IADD R34, R10, 0x1, R34 ;  /* 0x000000010a227824 */ /* 0x000fe200078e0222 */
[----:B---3--:R-:W-:Y:S01]  /*1270*/  IADD3 R21, PT, PT, R13, R21, RZ ;  /* 0x000000150d157210 */ /* 0x008fe20007ffe0ff */
[----:B------:R-:W-:Y:S01]  /*1280*/  IMAD.IADD R35, R11, 0x1, R35 ;  /* 0x000000010b237824 */ /* 0x000fe200078e0223 */
[----:B------:R1:W-:Y:S01]  /*1290*/  STS.128 [R37], R28 ;  /* 0x0000001c25007388 */ /* 0x0003e20000000c00 */
[----:B------:R-:W-:Y:S01]  /*12a0*/  IMAD.IADD R20, R12, 0x1, R20 ;  /* 0x000000010c147824 */ /* 0x000fe200078e0214 */
[----:B----4-:R-:W-:Y:S01]  /*12b0*/  IADD3 R25, PT, PT, R17, R25, RZ ;  /* 0x0000001911197210 */ /* 0x010fe20007ffe0ff */
[----:B------:R-:W-:Y:S01]  /*12c0*/  IMAD.IADD R22, R14, 0x1, R22 ;  /* 0x000000010e167824 */ /* 0x000fe200078e0216 */
[----:B------:R1:W-:Y:S01]  /*12d0*/  STS.128 [R37+0x10], R32 ;  /* 0x0000102025007388 */ /* 0x0003e20000000c00 */
[----:B------:R-:W-:-:S02]  /*12e0*/  IMAD.IADD R23, R15, 0x1, R23 ;  /* 0x000000010f177824 */ /* 0x000fc400078e0217 */
[----:B------:R-:W-:Y:S02]  /*12f0*/  IMAD.IADD R24, R16, 0x1, R24 ;  /* 0x0000000110187824 */ /* 0x000fe400078e0218 */
[----:B------:R-:W-:Y:S01]  /*1300*/  IMAD.IADD R26, R18, 0x1, R26 ;  /* 0x00000001121a7824 */ /* 0x000fe200078e021a */
[----:B------:R1:W-:Y:S01]  /*1310*/  STS.128 [R37+0x20], R20 ;  /* 0x0000201425007388 */ /* 0x0003e20000000c00 */
[----:B------:R-:W-:-:S05]  /*1320*/  IMAD.IADD R27, R19, 0x1, R27 ;  /* 0x00000001131b7824 */ /* 0x000fca00078e021b */
[----:B------:R1:W-:Y:S02]  /*1330*/  STS.128 [R37+0x30], R24 ;  /* 0x0000301825007388 */ /* 0x0003e40000000c00 */
.L_x_7:
[----:B------:R-:W-:Y:S05]  /*1340*/  BSYNC.RECONVERGENT B0 ;  /* 0x0000000000007941 */ /* 0x000fea0003800200 */
.L_x_6:
[----:B------:R-:W-:Y:S01]  /*1350*/  IMAD.SHL.U32 R39, R39, 0x2, RZ ;  /* 0x0000000227277824 */ /* 0x000fe200078e00ff */
[----:B------:R-:W-:Y:S04]  /*1360*/  BAR.SYNC.DEFER_BLOCKING 0x0 ;  /* 0x0000000000007b1d */ /* 0x000fe80000010000 */
[----:B------:R-:W-:-:S13]  /*1370*/  ISETP.GE.U32.AND P0, PT, R39, R2, PT ;  /* 0x000000022700720c */ /* 0x000fda0003f06070 */
[----:B------:R-:W-:Y:S05]  /*1380*/  @!P0 BRA `(.L_x_8) ;  /* 0xfffffffc00648947 */ /* 0x000fea000383ffff */
.L_x_5:
[----:B------:R-:W-:Y:S01]  /*1390*/  ISETP.NE.AND P0, PT, R36, RZ, PT ;  /* 0x000000ff2400720c */ /* 0x000fe20003f05270 */
[----:B------:R-:W-:Y:S01]  /*13a0*/  BSSY.RECONVERGENT B0, `(.L_x_9) ;  /* 0x0000020000007945 */ /* 0x000fe20003800200 */
[----:B------:R-:W-:-:S11]  /*13b0*/  ISETP.GT.AND P1, PT, R0, R3, PT ;  /* 0x000000030000720c */ /* 0x000fd60003f24270 */
[----:B------:R-:W-:Y:S05]  /*13c0*/  @P0 BRA `(.L_x_10) ;  /* 0x0000000000740947 */ /* 0x000fea0003800000 */
[----:B------:R-:W-:Y:S01]  /*13d0*/  LEA R42, R2, R41, 0x6 ;  /* 0x00000029022a7211 */ /* 0x000fe200078e30ff */
[----:B------:R-:W-:-:S04]  /*13e0*/  IMAD.MOV.U32 R36, RZ, RZ, RZ ;  /* 0x000000ffff247224 */ /* 0x000fc800078e00ff */
[----:B01----:R-:W-:Y:S04]  /*13f0*/  LDS.128 R4, [R42] ;  /* 0x000000002a047984 */ /* 0x003fe80000000c00 */
[----:B--2---:R-:W0:Y:S04]  /*1400*/  LDS.128 R8, [R42+-0x40] ;  /* 0xffffc0002a087984 */ /* 0x004e280000000c00 */
[----:B---3--:R-:W-:Y:S04]  /*1410*/  LDS.128 R12, [R42+0x10] ;  /* 0x000010002a0c7984 */ /* 0x008fe80000000c00 */
[----:B----4-:R-:W1:Y:S04]  /*1420*/  LDS.128 R16, [R42+-0x30] ;  /* 0xffffd0002a107984 */ /* 0x010e680000000c00 */
[----:B------:R-:W-:Y:S04]  /*1430*/  LDS.128 R20, [R42+0x20] ;  /* 0x000020002a147984 */ /* 0x000fe80000000c00 */
[----:B------:R-:W2:Y:S04]  /*1440*/  LDS.128 R24, [R42+-0x20] ;  /* 0xffffe0002a187984 */ /* 0x000ea80000000c00 */
[----:B------:R-:W-:Y:S04]  /*1450*/  LDS.128 R28, [R42+0x30] ;  /* 0x000030002a1c7984 */ /* 0x000fe80000000c00 */
[----:B------:R-:W3:Y:S01]  /*1460*/  LDS.128 R32, [R42+-0x10] ;  /* 0xfffff0002a207984 */ /* 0x000ee20000000c00 */
[----:B0-----:R-:W-:-:S05]  /*1470*/  IMAD.IADD R37, R4, 0x1, R8 ;  /* 0x0000000104257824 */ /* 0x001fca00078e0208 */
[----:B------:R-:W-:-:S04]  /*1480*/  IADD3 R38, PT, PT, R9, R37, R5 ;  /* 0x0000002509267210 */ /* 0x000fc80007ffe005 */
[----:B------:R-:W-:-:S04]  /*1490*/  IADD3 R39, PT, PT, R38, R10, R6 ;  /* 0x0000000a26277210 */ /* 0x000fc80007ffe006 */
[----:B------:R-:W-:Y:S01]  /*14a0*/  IADD3 R4, PT, PT, R39, R11, R7 ;  /* 0x0000000b27047210 */ /* 0x000fe20007ffe007 */
[----:B------:R0:W-:Y:S03]  /*14b0*/  STS.128 [R42], R36 ;  /* 0x000000242a007388 */ /* 0x0001e60000000c00 */
[----:B-1----:R-:W-:-:S04]  /*14c0*/  IADD3 R5, PT, PT, R4, R16, R12 ;  /* 0x0000001004057210 */ /* 0x002fc80007ffe00c */
[----:B------:R-:W-:-:S04]  /*14d0*/  IADD3 R6, PT, PT, R5, R17, R13 ;  /* 0x0000001105067210 */ /* 0x000fc80007ffe00d */
[----:B------:R-:W-:-:S04]  /*14e0*/  IADD3 R7, PT, PT, R6, R18, R14 ;  /* 0x0000001206077210 */ /* 0x000fc80007ffe00e */
[----:B------:R-:W-:Y:S01]  /*14f0*/  IADD3 R8, PT, PT, R7, R19, R15 ;  /* 0x0000001307087210 */ /* 0x000fe20007ffe00f */
[----:B------:R0:W-:Y:S03]  /*1500*/  STS.128 [R42+0x10], R4 ;  /* 0x000010042a007388 */ /* 0x0001e60000000c00 */
[----:B--2---:R-:W-:-:S04]  /*1510*/  IADD3 R9, PT, PT, R8, R24, R20 ;  /* 0x0000001808097210 */ /* 0x004fc80007ffe014 */
[----:B------:R-:W-:-:S04]  /*1520*/  IADD3 R10, PT, PT, R9, R25, R21 ;  /* 0x00000019090a7210 */ /* 0x000fc80007ffe015 */
[----:B------:R-:W-:-:S04]  /*1530*/  IADD3 R11, PT, PT, R10, R26, R22 ;  /* 0x0000001a0a0b7210 */ /* 0x000fc80007ffe016 */
[----:B------:R-:W-:Y:S01]  /*1540*/  IADD3 R12, PT, PT, R11, R27, R23 ;  /* 0x0000001b0b0c7210 */ /* 0x000fe20007ffe017 */
[----:B------:R0:W-:Y:S03]  /*1550*/  STS.128 [R42+0x20], R8 ;  /* 0x000020082a007388 */ /* 0x0001e60000000c00 */
[----:B---3--:R-:W-:-:S04]  /*1560*/  IADD3 R13, PT, PT, R12, R32, R28 ;  /* 0x000000200c0d7210 */ /* 0x008fc80007ffe01c */
[----:B------:R-:W-:-:S04]  /*1570*/  IADD3 R14, PT, PT, R13, R33, R29 ;  /* 0x000000210d0e7210 */ /* 0x000fc80007ffe01d */
[----:B------:R-:W-:-:S05]  /*1580*/  IADD3 R15, PT, PT, R14, R34, R30 ;  /* 0x000000220e0f7210 */ /* 0x000fca0007ffe01e */
[----:B------:R0:W-:Y:S02]  /*1590*/  STS.128 [R42+0x30], R12 ;  /* 0x0000300c2a007388 */ /* 0x0001e40000000c00 */
.L_x_10:
[----:B------:R-:W-:Y:S05]  /*15a0*/  BSYNC.RECONVERGENT B0 ;  /* 0x0000000000007941 */ /* 0x000fea0003800200 */
.L_x_9:
[----:B------:R-:W-:Y:S06]  /*15b0*/  BAR.SYNC.DEFER_BLOCKING 0x0 ;  /* 0x0000000000007b1d */ /* 0x000fec0000010000 */
[----:B------:R-:W-:Y:S05]  /*15c0*/  @!P1 EXIT ;  /* 0x000000000000994d */ /* 0x000fea0003800000 */
[----:B0-2---:R-:W-:Y:S01]  /*15d0*/  IMAD.IADD R10, R0, 0x1, -R3 ;  /* 0x00000001000a7824 */ /* 0x005fe200078e0a03 */
[----:B-1----:R-:W-:Y:S01]  /*15e0*/  IADD3 R4, PT, PT, R3, -R0, RZ ;  /* 0x8000000003047210 */ /* 0x002fe20007ffe0ff */
[----:B------:R-:W0:Y:S01]  /*15f0*/  LDCU UR4, c[0x0][0x394] ;  /* 0x00007280ff0477ac */ /* 0x000e220008000800 */
[----:B------:R-:W-:Y:S02]  /*1600*/  BSSY.RECONVERGENT B0, `(.L_x_11) ;  /* 0x000001b000007945 */ /* 0x000fe40003800200 */
[----:B------:R-:W-:Y:S02]  /*1610*/  LOP3.LUT P0, R10, R10, 0x3, RZ, 0xc0, !PT ;  /* 0x000000030a0a7812 */ /* 0x000fe4000780c0ff */
[----:B------:R-:W-:-:S11]  /*1620*/  ISETP.GT.U32.AND P1, PT, R4, -0x4, PT ;  /* 0xfffffffc0400780c */ /* 0x000fd60003f24070 */
[----:B------:R-:W-:Y:S05]  /*1630*/  @!P0 BRA `(.L_x_12) ;  /* 0x00000000005c8947 */ /* 0x000fea0003800000 */
[----:B------:R-:W1:Y:S01]  /*1640*/  LDC.64 R4, c[0x0][0x380] ;  /* 0x0000e000ff047b82 */ /* 0x000e620000000a00 */
[----:B------:R-:W-:-:S07]  /*1650*/  IMAD.MOV R10, RZ, RZ, -R10 ;  /* 0x000000ffff0a7224 */ /* 0x000fce00078e0a0a */
[----:B------:R-:W2:Y:S02]  /*1660*/  LDC.64 R6, c[0x0][0x388] ;  /* 0x0000e200ff067b82 */ /* 0x000ea40000000a00 */
.L_x_13:
[----:B01----:R-:W-:-:S05]  /*1670*/  IMAD.WIDE R8, R3, 0x4, R4 ;  /* 0x0000000403087825 */ /* 0x003fca00078e0204 */
[----:B------:R-:W0:Y:S01]  /*1680*/  LDG.E R11, desc[UR6][R8.64] ;  /* 0x00000006080b7981 */ /* 0x000e22000c1e1900 */
[----:B------:R-:W-:Y:S01]  /*1690*/  IADD3 R10, PT, PT, R10, 0x1, RZ ;  /* 0x000000010a0a7810 */ /* 0x000fe20007ffe0ff */
[----:B------:R-:W-:-:S03]  /*16a0*/  VIADD R3, R3, 0x1 ;  /* 0x0000000103037836 */ /* 0x000fc60000000000 */
[----:B------:R-:W-:Y:S02]  /*16b0*/  ISETP.NE.AND P0, PT, R10, RZ, PT ;  /* 0x000000ff0a00720c */ /* 0x000fe40003f05270 */
[----:B0--3--:R-:W-:-:S04]  /*16c0*/  SHF.R.U32.HI R12, RZ, UR4, R11 ;  /* 0x00000004ff0c7c19 */ /* 0x009fc8000801160b */
[C---:B------:R-:W-:Y:S01]  /*16d0*/  LOP3.LUT R13, R12.reuse, 0xf, RZ, 0xc0, !PT ;  /* 0x0000000f0c0d7812 */ /* 0x040fe200078ec0ff */
[----:B------:R-:W-:-:S04]  /*16e0*/  IMAD.SHL.U32 R14, R12, 0x4, RZ ;  /* 0x000000040c0e7824 */ /* 0x000fc800078e00ff */
[----:B------:R-:W-:Y:S01]  /*16f0*/  IMAD R12, R2, 0x10, R13 ;  /* 0x00000010020c7824 */ /* 0x000fe200078e020d */
[----:B------:R-:W-:-:S04]  /*1700*/  LOP3.LUT R13, R14, 0x3c, RZ, 0xc0, !PT ;  /* 0x0000003c0e0d7812 */ /* 0x000fc800078ec0ff */
[----:B------:R-:W-:Y:S01]  /*1710*/  LEA R12, R12, R41, 0x2 ;  /* 0x000000290c0c7211 */ /* 0x000fe200078e10ff */
[----:B------:R-:W-:-:S05]  /*1720*/  IMAD.IADD R13, R40, 0x1, R13 ;  /* 0x00000001280d7824 */ /* 0x000fca00078e020d */
[----:B------:R-:W-:Y:S04]  /*1730*/  LDS R12, [R12] ;  /* 0x000000000c0c7984 */ /* 0x000fe80000000800 */
[----:B------:R-:W4:Y:S02]  /*1740*/  LDS R15, [R13] ;  /* 0x000000000d0f7984 */ /* 0x000f240000000800 */
[----:B----4-:R-:W-:Y:S02]  /*1750*/  IMAD.IADD R17, R12, 0x1, R15 ;  /* 0x000000010c117824 */ /* 0x010fe400078e020f */
[----:B------:R-:W-:Y:S02]  /*1760*/  VIADD R14, R15, 0x1 ;  /* 0x000000010f0e7836 */ /* 0x000fe40000000000 */
[----:B--2---:R-:W-:-:S03]  /*1770*/  IMAD.WIDE.U32 R8, R17, 0x4, R6 ;  /* 0x0000000411087825 */ /* 0x004fc600078e0006 */
[----:B------:R0:W-:Y:S04]  /*1780*/  STS [R13], R14 ;  /* 0x0000000e0d007388 */ /* 0x0001e80000000800 */
[----:B------:R0:W-:Y:S01]  /*1790*/  STG.E desc[UR6][R8.64], R11 ;  /* 0x0000000b08007986 */ /* 0x0001e2000c101906 */
[----:B------:R-:W-:Y:S05]  /*17a0*/  @P0 BRA `(.L_x_13) ;  /* 0xfffffffc00b00947 */ /* 0x000fea000383ffff */
.L_x_12:
[----:B0-----:R-:W-:Y:S05]  /*17b0*/  BSYNC.RECONVERGENT B0 ;  /* 0x0000000000007941 */ /* 0x001fea0003800200 */
.L_x_11:
[----:B------:R-:W-:Y:S05]  /*17c0*/  @P1 EXIT ;  /* 0x000000000000194d */ /* 0x000fea0003800000 */
[----:B------:R-:W0:Y:S01]  /*17d0*/  LDC.64 R4, c[0x0][0x388] ;  /* 0x0000e200ff047b82 */ /* 0x000e220000000a00 */
[----:B------:R-:W1:Y:S01]  /*17e0*/  LDCU.64 UR4, c[0x0][0x380] ;  /* 0x00007000ff0477ac */ /* 0x000e620008000a00 */
[----:B------:R-:W-:Y:S01]  /*17f0*/  IMAD.IADD R0, R3, 0x1, -R0 ;  /* 0x0000000103007824 */ /* 0x000fe200078e0a00 */
[----:B------:R-:W2:Y:S01]  /*1800*/  LDCU UR8, c[0x0][0x394] ;  /* 0x00007280ff0877ac */ /* 0x000ea20008000800 */
[----:B-1----:R-:W-:-:S04]  /*1810*/  UIADD3 UR4, UP0, UPT, UR4, 0x8, URZ ;  /* 0x0000000804047890 */ /* 0x002fc8000ff1e0ff */
[----:B--2---:R-:W-:-:S12]  /*1820*/  UIADD3.X UR5, UPT, UPT, URZ, UR5, URZ, UP0, !UPT ;  /* 0x00000005ff057290 */ /* 0x004fd800087fe4ff */
.L_x_14:
[----:B-1----:R-:W-:Y:S01]  /*1830*/  MOV R7, UR5 ;  /* 0x0000000500077c02 */ /* 0x002fe20008000f00 */
[----:B------:R-:W-:-:S04]  /*1840*/  IMAD.U32 R6, RZ, RZ, UR4 ;  /* 0x00000004ff067e24 */ /* 0x000fc8000f8e00ff */
[----:B------:R-:W-:-:S05]  /*1850*/  IMAD.WIDE R6, R3, 0x4, R6 ;  /* 0x0000000403067825 */ /* 0x000fca00078e0206 */
[----:B------:R-:W2:Y:S02]  /*1860*/  LDG.E R11, desc[UR6][R6.64+-0x8] ;  /* 0xfffff806060b7981 */ /* 0x000ea4000c1e1900 */
[----:B--2---:R-:W-:-:S04]  /*1870*/  SHF.R.U32.HI R8, RZ, UR8, R11 ;  /* 0x00000008ff087c19 */ /* 0x004fc8000801160b */
[C---:B------:R-:W-:Y:S01]  /*1880*/  LOP3.LUT R9, R8.reuse, 0xf, RZ, 0xc0, !PT ;  /* 0x0000000f08097812 */ /* 0x040fe200078ec0ff */
[----:B------:R-:W-:-:S04]  /*1890*/  IMAD.SHL.U32 R10, R8, 0x4, RZ ;  /* 0x00000004080a7824 */ /* 0x000fc800078e00ff */
[----:B------:R-:W-:Y:S01]  /*18a0*/  IMAD R8, R2, 0x10, R9 ;  /* 0x0000001002087824 */ /* 0x000fe200078e0209 */
[----:B------:R-:W-:-:S03]  /*18b0*/  LOP3.LUT R9, R10, 0x3c, RZ, 0xc0, !PT ;  /* 0x0000003c0a097812 */ /* 0x000fc600078ec0ff */
[----:B------:R-:W-:Y:S01]  /*18c0*/  IMAD R10, R8, 0x4, R41 ;  /* 0x00000004080a7824 */ /* 0x000fe200078e0229 */
[----:B---3--:R-:W-:-:S05]  /*18d0*/  IADD3 R12, PT, PT, R40, R9, RZ ;  /* 0x00000009280c7210 */ /* 0x008fca0007ffe0ff */
[----:B------:R-:W-:Y:S04]  /*18e0*/  LDS R10, [R10] ;  /* 0x000000000a0a7984 */ /* 0x000fe80000000800 */
[----:B------:R-:W1:Y:S02]  /*18f0*/  LDS R13, [R12] ;  /* 0x000000000c0d7984 */ /* 0x000e640000000800 */
[----:B-1----:R-:W-:-:S04]  /*1900*/  IMAD.IADD R9, R10, 0x1, R13 ;  /* 0x000000010a097824 */ /* 0x002fc800078e020d */
[----:B0-----:R-:W-:-:S05]  /*1910*/  IMAD.WIDE.U32 R8, R9, 0x4, R4 ;  /* 0x0000000409087825 */ /* 0x001fca00078e0004 */
[----:B------:R-:W-:Y:S04]  /*1920*/  STG.E desc[UR6][R8.64], R11 ;  /* 0x0000000b08007986 */ /* 0x000fe8000c101906 */
[----:B------:R-:W2:Y:S01]  /*1930*/  LDG.E R15, desc[UR6][R6.64+-0x4] ;  /* 0xfffffc06060f7981 */ /* 0x000ea2000c1e1900 */
[----:B------:R-:W-:-:S05]  /*1940*/  IADD3 R13, PT, PT, R13, 0x1, RZ ;  /* 0x000000010d0d7810 */ /* 0x000fca0007ffe0ff */
[----:B------:R-:W-:Y:S01]  /*1950*/  STS [R12], R13 ;  /* 0x0000000d0c007388 */ /* 0x000fe20000000800 */
[----:B--2---:R-:W-:-:S04]  /*1960*/  SHF.R.U32.HI R14, RZ, UR8, R15 ;  /* 0x00000008ff0e7c19 */ /* 0x004fc8000801160f */
[C---:B----4-:R-:W-:Y:S01]  /*1970*/  LOP3.LUT R17, R14.reuse, 0xf, RZ, 0xc0, !PT ;  /* 0x0000000f0e117812 */ /* 0x050fe200078ec0ff */
[----:B------:R-:W-:-:S04]  /*1980*/  IMAD.SHL.U32 R16, R14, 0x4, RZ ;  /* 0x000000040e107824 */ /* 0x000fc800078e00ff */
[----:B------:R-:W-:Y:S01]  /*1990*/  IMAD R14, R2, 0x10, R17 ;  /* 0x00000010020e7824 */ /* 0x000fe200078e0211 */
[----:B------:R-:W-:-:S03]  /*19a0*/  LOP3.LUT R17, R16, 0x3c, RZ, 0xc0, !PT ;  /* 0x0000003c10117812 */ /* 0x000fc600078ec0ff */
[----:B------:R-:W-:Y:S02]  /*19b0*/  IMAD R14, R14, 0x4, R41 ;  /* 0x000000040e0e7824 */ /* 0x000fe400078e0229 */
[----:B------:R-:W-:-:S04]  /*19c0*/  IMAD.IADD R17, R40, 0x1, R17 ;  /* 0x0000000128117824 */ /* 0x000fc800078e0211 */
[----:B------:R-:W-:Y:S04]  /*19d0*/  LDS R14, [R14] ;  /* 0x000000000e0e7984 */ /* 0x000fe80000000800 */
[----:B------:R-:W0:Y:S02]  /*19e0*/  LDS R11, [R17] ;  /* 0x00000000110b7984 */ /* 0x000e240000000800 */
[----:B0-----:R-:W-:-:S04]  /*19f0*/  IMAD.IADD R9, R14, 0x1, R11 ;  /* 0x000000010e097824 */ /* 0x001fc800078e020b */
[----:B------:R-:W-:-:S05]  /*1a00*/  IMAD.WIDE.U32 R8, R9, 0x4, R4 ;  /* 0x0000000409087825 */ /* 0x000fca00078e0004 */
[----:B------:R-:W-:Y:S04]  /*1a10*/  STG.E desc[UR6][R8.64], R15 ;  /* 0x0000000f08007986 */ /* 0x000fe8000c101906 */
[----:B------:R-:W2:Y:S02]  /*1a20*/  LDG.E R19, desc[UR6][R6.64] ;  /* 0x0000000606137981 */ /* 0x000ea4000c1e1900 */
[----:B--2---:R-:W-:-:S04]  /*1a30*/  SHF.R.U32.HI R10, RZ, UR8, R19 ;  /* 0x00000008ff0a7c19 */ /* 0x004fc80008011613 */
[C---:B------:R-:W-:Y:S02]  /*1a40*/  LOP3.LUT R21, R10.reuse, 0xf, RZ, 0xc0, !PT ;  /* 0x0000000f0a157812 */ /* 0x040fe400078ec0ff */
[----:B------:R-:W-:-:S03]  /*1a50*/  SHF.L.U32 R10, R10, 0x2, RZ ;  /* 0x000000020a0a7819 */ /* 0x000fc600000006ff */
[----:B------:R-:W-:Y:S01]  /*1a60*/  IMAD R16, R2, 0x10, R21 ;  /* 0x0000001002107824 */ /* 0x000fe200078e0215 */
[----:B------:R-:W-:Y:S01]  /*1a70*/  LOP3.LUT R13, R10, 0x3c, RZ, 0xc0, !PT ;  /* 0x0000003c0a0d7812 */ /* 0x000fe200078ec0ff */
[----:B------:R-:W-:Y:S02]  /*1a80*/  VIADD R10, R11, 0x1 ;  /* 0x000000010b0a7836 */ /* 0x000fe40000000000 */
[----:B------:R-:W-:Y:S01]  /*1a90*/  IMAD R16, R16, 0x4, R41 ;  /* 0x0000000410107824 */ /* 0x000fe200078e0229 */
[----:B------:R-:W-:Y:S02]  /*1aa0*/  IADD3 R13, PT, PT, R40, R13, RZ ;  /* 0x0000000d280d7210 */ /* 0x000fe40007ffe0ff */
[----:B------:R-:W-:Y:S04]  /*1ab0*/  STS [R17], R10 ;  /* 0x0000000a11007388 */ /* 0x000fe80000000800 */
[----:B------:R-:W-:Y:S04]  /*1ac0*/  LDS R16, [R16] ;  /* 0x0000000010107984 */ /* 0x000fe80000000800 */
[----:B------:R-:W0:Y:S02]  /*1ad0*/  LDS R11, [R13] ;  /* 0x000000000d0b7984 */ /* 0x000e240000000800 */
[----:B0-----:R-:W-:-:S04]  /*1ae0*/  IMAD.IADD R9, R16, 0x1, R11 ;  /* 0x0000000110097824 */ /* 0x001fc800078e020b */
[----:B------:R-:W-:-:S05]  /*1af0*/  IMAD.WIDE.U32 R8, R9, 0x4, R4 ;  /* 0x0000000409087825 */ /* 0x000fca00078e0004 */
[----:B------:R-:W-:Y:S04]  /*1b00*/  STG.E desc[UR6][R8.64], R19 ;  /* 0x0000001308007986 */ /* 0x000fe8000c101906 */
[----:B------:R-:W2:Y:S01]  /*1b10*/  LDG.E R15, desc[UR6][R6.64+0x4] ;  /* 0x00000406060f7981 */ /* 0x000ea2000c1e1900 */
[----:B------:R-:W-:Y:S01]  /*1b20*/  IADD3 R10, PT, PT, R11, 0x1, RZ ;  /* 0x000000010b0a7810 */ /* 0x000fe20007ffe0ff */
[----:B------:R-:W-:Y:S02]  /*1b30*/  VIADD R0, R0, 0x4 ;  /* 0x0000000400007836 */ /* 0x000fe40000000000 */
[----:B------:R-:W-:Y:S02]  /*1b40*/  VIADD R3, R3, 0x4 ;  /* 0x0000000403037836 */ /* 0x000fe40000000000 */
[----:B------:R-:W-:Y:S01]  /*1b50*/  STS [R13], R10 ;  /* 0x0000000a0d007388 */ /* 0x000fe20000000800 */
[----:B------:R-:W-:-:S02]  /*1b60*/  ISETP.NE.AND P0, PT, R0, RZ, PT ;  /* 0x000000ff0000720c */ /* 0x000fc40003f05270 */
[----:B--2---:R-:W-:-:S04]  /*1b70*/  SHF.R.U32.HI R12, RZ, UR8, R15 ;  /* 0x00000008ff0c7c19 */ /* 0x004fc8000801160f */
[C---:B------:R-:W-:Y:S01]  /*1b80*/  LOP3.LUT R21, R12.reuse, 0xf, RZ, 0xc0, !PT ;  /* 0x0000000f0c157812 */ /* 0x040fe200078ec0ff */
[----:B------:R-:W-:-:S04]  /*1b90*/  IMAD.SHL.U32 R14, R12, 0x4, RZ ;  /* 0x000000040c0e7824 */ /* 0x000fc800078e00ff */
[----:B------:R-:W-:Y:S01]  /*1ba0*/  IMAD R12, R2, 0x10, R21 ;  /* 0x00000010020c7824 */ /* 0x000fe200078e0215 */
[----:B------:R-:W-:-:S03]  /*1bb0*/  LOP3.LUT R17, R14, 0x3c, RZ, 0xc0, !PT ;  /* 0x0000003c0e117812 */ /* 0x000fc600078ec0ff */
[----:B------:R-:W-:Y:S02]  /*1bc0*/  IMAD R12, R12, 0x4, R41 ;  /* 0x000000040c0c7824 */ /* 0x000fe400078e0229 */
[----:B------:R-:W-:-:S04]  /*1bd0*/  IMAD.IADD R17, R40, 0x1, R17 ;  /* 0x0000000128117824 */ /* 0x000fc800078e0211 */
[----:B------:R-:W-:Y:S04]  /*1be0*/  LDS R12, [R12] ;  /* 0x000000000c0c7984 */ /* 0x000fe80000000800 */
[----:B------:R-:W0:Y:S02]  /*1bf0*/  LDS R7, [R17] ;  /* 0x0000000011077984 */ /* 0x000e240000000800 */
[----:B0-----:R-:W-:Y:S01]  /*1c00*/  IMAD.IADD R9, R12, 0x1, R7 ;  /* 0x000000010c097824 */ /* 0x001fe200078e0207 */
[----:B------:R-:W-:-:S03]  /*1c10*/  IADD3 R8, PT, PT, R7, 0x1, RZ ;  /* 0x0000000107087810 */ /* 0x000fc60007ffe0ff */
[----:B------:R-:W-:Y:S02]  /*1c20*/  IMAD.WIDE.U32 R6, R9, 0x4, R4 ;  /* 0x0000000409067825 */ /* 0x000fe400078e0004 */
[----:B------:R1:W-:Y:S04]  /*1c30*/  STS [R17], R8 ;  /* 0x0000000811007388 */ /* 0x0003e80000000800 */
[----:B------:R1:W-:Y:S01]  /*1c40*/  STG.E desc[UR6][R6.64], R15 ;  /* 0x0000000f06007986 */ /* 0x0003e2000c101906 */
[----:B------:R-:W-:Y:S05]  /*1c50*/  @P0 BRA `(.L_x_14) ;  /* 0xfffffff800f40947 */ /* 0x000fea000383ffff */
[----:B------:R-:W-:Y:S05]  /*1c60*/  EXIT ;  /* 0x000000000000794d */ /* 0x000fea0003800000 */
.L_x_15:
[----:B------:R-:W-:-:S00]  /*1c70*/  BRA `(.L_x_15) ;  /* 0xfffffffc00fc7947 */ /* 0x000fc0000383ffff */
[----:B------:R-:W-:-:S00]  /*1c80*/  NOP ;  /* 0x0000000000007918 */ /* 0x000fc00000000000 */
[----:B------:R-:W-:-:S00]  /*1c90*/  NOP ;  /* 0x0000000000007918 */ /* 0x000fc00000000000 */
[----:B------:R-:W-:-:S00]  /*1ca0*/  NOP ;  /* 0x0000000000007918 */ /* 0x000fc00000000000 */
[----:B------:R-:W-:-:S00]  /*1cb0*/  NOP ;  /* 0x0000000000007918 */ /* 0x000fc00000000000 */
[----:B------:R-:W-:-:S00]  /*1cc0*/  NOP ;  /* 0x0000000000007918 */ /* 0x000fc00000000000 */
[----:B------:R-:W-:-:S00]  /*1cd0*/  NOP ;  /* 0x0000000000007918 */ /* 0x000fc00000000000 */
[----:B------:R-:W-:-:S00]  /*1ce0*/  NOP ;  /* 0x0000000000007918 */ /* 0x000fc00000000000 */
[----:B------:R-:W-:-:S00]  /*1cf0*/  NOP ;  /* 0x0000000000007918 */ /* 0x000fc00000000000 */
.L_x_40:


//--------------------- .text._Z16ScatterRadixSortPiPjS_ii --------------------------
	.section	.text._Z16ScatterRadixSortPiPjS_ii,"ax",@progbits
	.align	128
        .global         _Z16ScatterRadixSortPiPjS_ii
        .type           _Z16ScatterRadixSortPiPjS_ii,@function
        .size           _Z16ScatterRadixSortPiPjS_ii,(.L_x_41 - _Z16ScatterRadixSortPiPjS_ii)
        .other          _Z16ScatterRadixSortPiPjS_ii,@"STO_CUDA_ENTRY STV_DEFAULT"
_Z16ScatterRadixSortPiPjS_ii:
.text._Z16ScatterRadixSortPiPjS_ii:
[----:B------:R-:W-:Y:S01]  /*0000*/  LDC R1, c[0x0][0x37c] ;  /* 0x0000df00ff017b82 */ /* 0x000fe20000000800 */
[----:B------:R-:W0:Y:S07]  /*0010*/  LDCU UR4, c[0x0][0x360] ;  /* 0x00006c00ff0477ac */ /* 0x000e2e0008000800 */
[----:B------:R-:W0:Y:S08]  /*0020*/  LDC R0, c[0x0][0x370] ;  /* 0x0000dc00ff007b82 */ /* 0x000e300000000800 */
[----:B------:R-:W1:Y:S01]  /*0030*/  LDC R12, c[0x0][0x398] ;  /* 0x0000e600ff0c7b82 */ /* 0x000e620000000800 */
[----:B0-----:R-:W-:-:S05]  /*0040*/  IMAD R0, R0, UR4, RZ ;  /* 0x0000000400007c24 */ /* 0x001fca000f8e02ff */
[-C--:B------:R-:W-:Y:S02]  /*0050*/  IABS R9, R0.reuse ;  /* 0x0000000000097213 */ /* 0x080fe40000000000 */
[----:B------:R-:W-:Y:S02]  /*0060*/  IABS R8, R0 ;  /* 0x0000000000087213 */ /* 0x000fe40000000000 */
[----:B------:R-:W0:Y:S01]  /*0070*/  I2F.RP R4, R9 ;  /* 0x0000000900047306 */ /* 0x000e220000209400 */
[----:B-1----:R-:W-:Y:S02]  /*0080*/  IADD3 R5, PT, PT, R0, -0x1, R12 ;  /* 0xffffffff00057810 */ /* 0x002fe40007ffe00c */
[----:B------:R-:W-:-:S05]  /*0090*/  IADD3 R8, PT, PT, RZ, -R8, RZ ;  /* 0x80000008ff087210 */ /* 0x000fca0007ffe0ff */
[----:B0-----:R-:W0:Y:S02]  /*00a0*/  MUFU.RCP R4, R4 ;  /* 0x0000000400047308 */ /* 0x001e240000001000 */
[----:B0-----:R-:W-:Y:S02]  /*00b0*/  IADD3 R2, PT, PT, R4, 0xffffffe, RZ ;  /* 0x0ffffffe04027810 */ /* 0x001fe40007ffe0ff */
[----:B------:R-:W-:-:S04]  /*00c0*/  IABS R4, R5 ;  /* 0x0000000500047213 */ /* 0x000fc80000000000 */
[----:B------:R0:W1:Y:S01]  /*00d0*/  F2I.FTZ.U32.TRUNC.NTZ R3, R2 ;  /* 0x0000000200037305 */ /* 0x000062000021f000 */
[----:B------:R-:W-:-:S04]  /*00e0*/  LOP3.LUT R5, R5, R0, RZ, 0x3c, !PT ;  /* 0x0000000005057212 */ /* 0x000fc800078e3cff */
[----:B------:R-:W-:Y:S01]  /*00f0*/  ISETP.GE.AND P1, PT, R5, RZ, PT ;  /* 0x000000ff0500720c */ /* 0x000fe20003f26270 */
[----:B0-----:R-:W-:Y:S02]  /*0100*/  IMAD.MOV.U32 R2, RZ, RZ, RZ ;  /* 0x000000ffff027224 */ /* 0x001fe400078e00ff */
[----:B-1----:R-:W-:-:S04]  /*0110*/  IMAD.MOV R6, RZ, RZ, -R3 ;  /* 0x000000ffff067224 */ /* 0x002fc800078e0a03 */
[----:B------:R-:W-:-:S04]  /*0120*/  IMAD R7, R6, R9, RZ ;  /* 0x0000000906077224 */ /* 0x000fc800078e02ff */
[----:B------:R-:W-:Y:S01]  /*0130*/  IMAD.HI.U32 R3, R3, R7, R2 ;  /* 0x0000000703037227 */ /* 0x000fe200078e0002 */
[----:B------:R-:W-:Y:S01]  /*0140*/  MOV R2, R8 ;  /* 0x0000000800027202 */ /* 0x000fe20000000f00 */
[----:B------:R-:W0:Y:S04]  /*0150*/  S2R R7, SR_CTAID.X ;  /* 0x0000000000077919 */ /* 0x000e280000002500 */
[----:B------:R-:W-:-:S04]  /*0160*/  IMAD.HI.U32 R3, R3, R4, RZ ;  /* 0x0000000403037227 */ /* 0x000fc800078e00ff */
[----:B------:R-:W-:Y:S02]  /*0170*/  IMAD R2, R3, R2, R4 ;  /* 0x0000000203027224 */ /* 0x000fe400078e0204 */
[----:B------:R-:W0:Y:S03]  /*0180*/  S2R R4, SR_TID.X ;  /* 0x0000000000047919 */ /* 0x000e260000002100 */
[----:B------:R-:W-:-:S13]  /*0190*/  ISETP.GT.U32.AND P2, PT, R9, R2, PT ;  /* 0x000000020900720c */ /* 0x000fda0003f44070 */
[----:B------:R-:W-:Y:S01]  /*01a0*/  @!P2 IMAD.IADD R2, R2, 0x1, -R9 ;  /* 0x000000010202a824 */ /* 0x000fe200078e0a09 */
[----:B------:R-:W-:Y:S02]  /*01b0*/  @!P2 IADD3 R3, PT, PT, R3, 0x1, RZ ;  /* 0x000000010303a810 */ /* 0x000fe40007ffe0ff */
[----:B------:R-:W-:Y:S02]  /*01c0*/  ISETP.NE.AND P2, PT, R0, RZ, PT ;  /* 0x000000ff0000720c */ /* 0x000fe40003f45270 */
[----:B------:R-:W-:Y:S01]  /*01d0*/  ISETP.GE.U32.AND P0, PT, R2, R9, PT ;  /* 0x000000090200720c */ /* 0x000fe20003f06070 */
[----:B0-----:R-:W-:-:S12]  /*01e0*/  IMAD R2, R7, UR4, R4 ;  /* 0x0000000407027c24 */ /* 0x001fd8000f8e0204 */
[----:B------:R-:W-:-:S05]  /*01f0*/  @P0 VIADD R3, R3, 0x1 ;  /* 0x0000000103030836 */ /* 0x000fca0000000000 */
[----:B------:R-:W-:Y:S02]  /*0200*/  @!P1 IADD3 R3, PT, PT, -R3, RZ, RZ ;  /* 0x000000ff03039210 */ /* 0x000fe40007ffe1ff */
[----:B------:R-:W-:-:S05]  /*0210*/  @!P2 LOP3.LUT R3, RZ, R0, RZ, 0x33, !PT ;  /* 0x00000000ff03a212 */ /* 0x000fca00078e33ff */
[----:B------:R-:W-:-:S05]  /*0220*/  IMAD R11, R2, R3, RZ ;  /* 0x00000003020b7224 */ /* 0x000fca00078e02ff */
[----:B------:R-:W-:-:S04]  /*0230*/  VIADDMNMX R12, R11, R3, R12, PT ;  /* 0x000000030b0c7246 */ /* 0x000fc8000380010c */
[----:B------:R-:W-:-:S13]  /*0240*/  ISETP.GE.AND P0, PT, R11, R12, PT ;  /* 0x0000000c0b00720c */ /* 0x000fda0003f06270 */
[----:B------:R-:W-:Y:S05]  /*0250*/  @P0 EXIT ;  /* 0x000000000000094d */ /* 0x000fea0003800000 */
[C---:B------:R-:W-:Y:S01]  /*0260*/  IADD3 R3, PT, PT, -R11.reuse, R12, RZ ;  /* 0x0000000c0b037210 */ /* 0x040fe20007ffe1ff */
[----:B------:R-:W-:Y:S01]  /*0270*/  IMAD.IADD R4, R11, 0x1, -R12 ;  /* 0x000000010b047824 */ /* 0x000fe200078e0a0c */
[----:B------:R-:W0:Y:S01]  /*0280*/  LDCU.64 UR6, c[0x0][0x358] ;  /* 0x00006b00ff0677ac */ /* 0x000e220008000a00 */
[----:B------:R-:W-:Y:S01]  /*0290*/  BSSY.RECONVERGENT B0, `(.L_x_16) ;  /* 0x000001f000007945 */ /* 0x000fe20003800200 */
[----:B------:R-:W-:Y:S01]  /*02a0*/  LOP3.LUT P0, R13, R3, 0x3, RZ, 0xc0, !PT ;  /* 0x00000003030d7812 */ /* 0x000fe2000780c0ff */
[----:B------:R-:W1:Y:S01]  /*02b0*/  LDCU UR4, c[0x0][0x39c] ;  /* 0x00007380ff0477ac */ /* 0x000e620008000800 */
[----:B------:R-:W-:Y:S02]  /*02c0*/  ISETP.GT.U32.AND P1, PT, R4, -0x4, PT ;  /* 0xfffffffc0400780c */ /* 0x000fe40003f24070 */
[----:B------:R-:W-:-:S09]  /*02d0*/  MOV R3, R11 ;  /* 0x0000000b00037202 */ /* 0x000fd20000000f00 */
[----:B------:R-:W-:Y:S05]  /*02e0*/  @!P0 BRA `(.L_x_17) ;  /* 0x0000000000648947 */ /* 0x000fea0003800000 */
[----:B------:R-:W2:Y:S01]  /*02f0*/  LDC.64 R4, c[0x0][0x390] ;  /* 0x0000e400ff047b82 */ /* 0x000ea20000000a00 */
[----:B------:R-:W-:Y:S01]  /*0300*/  IADD3 R13, PT, PT, -R13, RZ, RZ ;  /* 0x000000ff0d0d7210 */ /* 0x000fe20007ffe1ff */
[----:B------:R-:W-:-:S06]  /*0310*/  IMAD.MOV.U32 R3, RZ, RZ, R11 ;  /* 0x000000ffff037224 */ /* 0x000fcc00078e000b */
[----:B------:R-:W3:Y:S08]  /*0320*/  LDC.64 R6, c[0x0][0x380] ;  /* 0x0000e000ff067b82 */ /* 0x000ef00000000a00 */
[----:B------:R-:W4:Y:S02]  /*0330*/  LDC.64 R8, c[0x0][0x388] ;  /* 0x0000e200ff087b82 */ /* 0x000f240000000a00 */
.L_x_18:
[----:B0--3--:R-:W-:-:S06]  /*0340*/  IMAD.WIDE R14, R3, 0x4, R6 ;  /* 0x00000004030e7825 */ /* 0x009fcc00078e0206 */
[----:B0-----:R-:W1:Y:S02]  /*0350*/  LDG.E R15, desc[UR6][R14.64] ;  /* 0x000000060e0f7981 */ /* 0x001e64000c1e1900 */
[----:B-1----:R-:W-:-:S04]  /*0360*/  SHF.R.U32.HI R10, RZ, UR4, R15 ;  /* 0x00000004ff0a7c19 */ /* 0x002fc8000801160f */
[----:B------:R-:W-:-:S05]  /*0370*/  LOP3.LUT R11, R10, 0x7, RZ, 0xc0, !PT ;  /* 0x000000070a0b7812 */ /* 0x000fca00078ec0ff */
[--C-:B------:R-:W-:Y:S02]  /*0380*/  IMAD R17, R0, 0x9, R11.reuse ;  /* 0x0000000900117824 */ /* 0x100fe400078e020b */
[----:B------:R-:W-:Y:S02]  /*0390*/  IMAD R11, R2, 0x9, R11 ;  /* 0x00000009020b7824 */ /* 0x000fe400078e020b */
[----:B----4-:R-:W-:-:S04]  /*03a0*/  IMAD.WIDE.U32 R16, R17, 0x4, R8 ;  /* 0x0000000411107825 */ /* 0x010fc800078e0008 */
[----:B------:R-:W-:Y:S02]  /*03b0*/  IMAD.WIDE.U32 R10, R11, 0x4, R8 ;  /* 0x000000040b0a7825 */ /* 0x000fe400078e0008 */
[----:B------:R-:W3:Y:S04]  /*03c0*/  LDG.E R16, desc[UR6][R16.64] ;  /* 0x0000000610107981 */ /* 0x000ee8000c1e1900 */
[----:B------:R-:W3:Y:S02]  /*03d0*/  LDG.E R19, desc[UR6][R10.64] ;  /* 0x000000060a137981 */ /* 0x000ee4000c1e1900 */
[----:B---3--:R-:W-:-:S05]  /*03e0*/  IADD3 R19, PT, PT, R16, R19, RZ ;  /* 0x0000001310137210 */ /* 0x008fca0007ffe0ff */
[----:B--2---:R-:W-:-:S05]  /*03f0*/  IMAD.WIDE R18, R19, 0x4, R4 ;  /* 0x0000000413127825 */ /* 0x004fca00078e0204 */
[----:B------:R0:W-:Y:S04]  /*0400*/  STG.E desc[UR6][R18.64], R15 ;  /* 0x0000000f12007986 */ /* 0x0001e8000c101906 */
[----:B------:R-:W2:Y:S01]  /*0410*/  LDG.E R14, desc[UR6][R10.64] ;  /* 0x000000060a0e7981 */ /* 0x000ea2000c1e1900 */
[----:B------:R-:W-:Y:S01]  /*0420*/  VIADD R13, R13, 0x1 ;  /* 0x000000010d0d7836 */ /* 0x000fe20000000000 */
[----:B------:R-:W-:-:S04]  /*0430*/  IADD3 R3, PT, PT, R3, 0x1, RZ ;  /* 0x0000000103037810 */ /* 0x000fc80007ffe0ff */
[----:B------:R-:W-:Y:S02]  /*0440*/  ISETP.NE.AND P0, PT, R13, RZ, PT ;  /* 0x000000ff0d00720c */ /* 0x000fe40003f05270 */
[----:B--2---:R-:W-:-:S05]  /*0450*/  IADD3 R21, PT, PT, R14, 0x1, RZ ;  /* 0x000000010e157810 */ /* 0x004fca0007ffe0ff */
[----:B------:R0:W-:Y:S06]  /*0460*/  STG.E desc[UR6][R10.64], R21 ;  /* 0x000000150a007986 */ /* 0x0001ec000c101906 */
[----:B------:R-:W-:Y:S05]  /*0470*/  @P0 BRA `(.L_x_18) ;  /* 0xfffffffc00b00947 */ /* 0x000fea000383ffff */
.L_x_17:
[----:B01----:R-:W-:Y:S05]  /*0480*/  BSYNC.RECONVERGENT B0 ;  /* 0x0000000000007941 */ /* 0x003fea0003800200 */
.L_x_16:
[----:B------:R-:W-:Y:S05]  /*0490*/  @P1 EXIT ;  /* 0x000000000000194d */ /* 0x000fea0003800000 */
[----:B------:R-:W0:Y:S01]  /*04a0*/  LDCU.64 UR4, c[0x0][0x380] ;  /* 0x00007000ff0477ac */ /* 0x000e220008000a00 */
[----:B------:R-:W-:Y:S01]  /*04b0*/  IADD3 R10, PT, PT, -R12, R3, RZ ;  /* 0x000000030c0a7210 */ /* 0x000fe20007ffe1ff */
[----:B------:R-:W1:Y:S01]  /*04c0*/  LDCU UR8, c[0x0][0x39c] ;  /* 0x00007380ff0877ac */ /* 0x000e620008000800 */
[----:B0-----:R-:W-:-:S04]  /*04d0*/  UIADD3 UR4, UP0, UPT, UR4, 0x8, URZ ;  /* 0x0000000804047890 */ /* 0x001fc8000ff1e0ff */
[----:B-1----:R-:W-:-:S12]  /*04e0*/  UIADD3.X UR5, UPT, UPT, URZ, UR5, URZ, UP0, !UPT ;  /* 0x00000005ff057290 */ /* 0x002fd800087fe4ff */
.L_x_19:
[----:B0-----:R-:W-:Y:S01]  /*04f0*/  MOV R7, UR5 ;  /* 0x0000000500077c02 */ /* 0x001fe20008000f00 */
[----:B------:R-:W-:Y:S01]  /*0500*/  IMAD.U32 R6, RZ, RZ, UR4 ;  /* 0x00000004ff067e24 */ /* 0x000fe2000f8e00ff */
[----:B------:R-:W0:Y:S03]  /*0510*/  LDC.64 R4, c[0x0][0x388] ;  /* 0x0000e200ff047b82 */ /* 0x000e260000000a00 */
[----:B------:R-:W-:-:S05]  /*0520*/  IMAD.WIDE R6, R3, 0x4, R6 ;  /* 0x0000000403067825 */ /* 0x000fca00078e0206 */
[----:B------:R-:W2:Y:S02]  /*0530*/  LDG.E R11, desc[UR6][R6.64+-0x8] ;  /* 0xfffff806060b7981 */ /* 0x000ea4000c1e1900 */
[----:B--2---:R-:W-:-:S04]  /*0540*/  SHF.R.U32.HI R8, RZ, UR8, R11 ;  /* 0x00000008ff087c19 */ /* 0x004fc8000801160b */
[----:B------:R-:W-:-:S05]  /*0550*/  LOP3.LUT R9, R8, 0x7, RZ, 0xc0, !PT ;  /* 0x0000000708097812 */ /* 0x000fca00078ec0ff */
[--C-:B------:R-:W-:Y:S02]  /*0560*/  IMAD R15, R0, 0x9, R9.reuse ;  /* 0x00000009000f7824 */ /* 0x100fe400078e0209 */
[----:B------:R-:W-:Y:S02]  /*0570*/  IMAD R13, R2, 0x9, R9 ;  /* 0x00000009020d7824 */ /* 0x000fe400078e0209 */
[--C-:B0-----:R-:W-:Y:S01]  /*0580*/  IMAD.WIDE.U32 R14, R15, 0x4, R4.reuse ;  /* 0x000000040f0e7825 */ /* 0x101fe200078e0004 */
[----:B------:R-:W0:Y:S03]  /*0590*/  LDC.64 R8, c[0x0][0x390] ;  /* 0x0000e400ff087b82 */ /* 0x000e260000000a00 */
[----:B------:R-:W-:Y:S02]  /*05a0*/  IMAD.WIDE.U32 R12, R13, 0x4, R4 ;  /* 0x000000040d0c7825 */ /* 0x000fe400078e0004 */
[----:B------:R-:W2:Y:S04]  /*05b0*/  LDG.E R14, desc[UR6][R14.64] ;  /* 0x000000060e0e7981 */ /* 0x000ea8000c1e1900 */
[----:B------:R-:W2:Y:S02]  /*05c0*/  LDG.E R17, desc[UR6][R12.64] ;  /* 0x000000060c117981 */ /* 0x000ea4000c1e1900 */
[----:B--2---:R-:W-:-:S05]  /*05d0*/  IADD3 R17, PT, PT, R14, R17, RZ ;  /* 0x000000110e117210 */ /* 0x004fca0007ffe0ff */
[----:B0-----:R-:W-:-:S05]  /*05e0*/  IMAD.WIDE R16, R17, 0x4, R8 ;  /* 0x0000000411107825 */ /* 0x001fca00078e0208 */
[----:B------:R0:W-:Y:S04]  /*05f0*/  STG.E desc[UR6][R16.64], R11 ;  /* 0x0000000b10007986 */ /* 0x0001e8000c101906 */
[----:B------:R-:W2:Y:S02]  /*0600*/  LDG.E R18, desc[UR6][R12.64] ;  /* 0x000000060c127981 */ /* 0x000ea4000c1e1900 */
[----:B--2---:R-:W-:-:S05]  /*0610*/  VIADD R21, R18, 0x1 ;  /* 0x0000000112157836 */ /* 0x004fca0000000000 */
[----:B------:R1:W-:Y:S04]  /*0620*/  STG.E desc[UR6][R12.64], R21 ;  /* 0x000000150c007986 */ /* 0x0003e8000c101906 */
[----:B------:R-:W2:Y:S02]  /*0630*/  LDG.E R23, desc[UR6][R6.64+-0x4] ;  /* 0xfffffc0606177981 */ /* 0x000ea4000c1e1900 */
[----:B--2---:R-:W-:-:S04]  /*0640*/  SHF.R.U32.HI R18, RZ, UR8, R23 ;  /* 0x00000008ff127c19 */ /* 0x004fc80008011617 */
[----:B------:R-:W-:-:S05]  /*0650*/  LOP3.LUT R15, R18, 0x7, RZ, 0xc0, !PT ;  /* 0x00000007120f7812 */ /* 0x000fca00078ec0ff */
[--C-:B------:R-:W-:Y:S02]  /*0660*/  IMAD R19, R0, 0x9, R15.reuse ;  /* 0x0000000900137824 */ /* 0x100fe400078e020f */
[----:B------:R-:W-:Y:S02]  /*0670*/  IMAD R15, R2, 0x9, R15 ;  /* 0x00000009020f7824 */ /* 0x000fe400078e020f */
[----:B------:R-:W-:-:S04]  /*0680*/  IMAD.WIDE.U32 R18, R19, 0x4, R4 ;  /* 0x0000000413127825 */ /* 0x000fc800078e0004 */
[----:B------:R-:W-:Y:S02]  /*0690*/  IMAD.WIDE.U32 R14, R15, 0x4, R4 ;  /* 0x000000040f0e7825 */ /* 0x000fe400078e0004 */
[----:B------:R-:W2:Y:S04]  /*06a0*/  LDG.E R18, desc[UR6][R18.64] ;  /* 0x0000000612127981 */ /* 0x000ea8000c1e1900 */
[----:B0-----:R-:W2:Y:S02]  /*06b0*/  LDG.E R11, desc[UR6][R14.64] ;  /* 0x000000060e0b7981 */ /* 0x001ea4000c1e1900 */
[----:B--2---:R-:W-:-:S05]  /*06c0*/  IADD3 R11, PT, PT, R18, R11, RZ ;  /* 0x0000000b120b7210 */ /* 0x004fca0007ffe0ff */
[----:B------:R-:W-:-:S05]  /*06d0*/  IMAD.WIDE R16, R11, 0x4, R8 ;  /* 0x000000040b107825 */ /* 0x000fca00078e0208 */
[----:B------:R0:W-:Y:S04]  /*06e0*/  STG.E desc[UR6][R16.64], R23 ;  /* 0x0000001710007986 */ /* 0x0001e8000c101906 */
[----:B------:R-:W2:Y:S02]  /*06f0*/  LDG.E R11, desc[UR6][R14.64] ;  /* 0x000000060e0b7981 */ /* 0x000ea4000c1e1900 */
[----:B--2---:R-:W-:-:S05]  /*0700*/  IADD3 R11, PT, PT, R11, 0x1, RZ ;  /* 0x000000010b0b7810 */ /* 0x004fca0007ffe0ff */
[----:B------:R2:W-:Y:S04]  /*0710*/  STG.E desc[UR6][R14.64], R11 ;  /* 0x0000000b0e007986 */ /* 0x0005e8000c101906 */
[----:B-1----:R-:W3:Y:S02]  /*0720*/  LDG.E R21, desc[UR6][R6.64] ;  /* 0x0000000606157981 */ /* 0x002ee4000c1e1900 */
[----:B---3--:R-:W-:-:S04]  /*0730*/  SHF.R.U32.HI R12, RZ, UR8, R21 ;  /* 0x00000008ff0c7c19 */ /* 0x008fc80008011615 */
[----:B------:R-:W-:-:S05]  /*0740*/  LOP3.LUT R13, R12, 0x7, RZ, 0xc0, !PT ;  /* 0x000000070c0d7812 */ /* 0x000fca00078ec0ff */
[--C-:B------:R-:W-:Y:S02]  /*0750*/  IMAD R19, R0, 0x9, R13.reuse ;  /* 0x0000000900137824 */ /* 0x100fe400078e020d */
[----:B------:R-:W-:Y:S02]  /*0760*/  IMAD R13, R2, 0x9, R13 ;  /* 0x00000009020d7824 */ /* 0x000fe400078e020d */
[----:B------:R-:W-:-:S04]  /*0770*/  IMAD.WIDE.U32 R18, R19, 0x4, R4 ;  /* 0x0000000413127825 */ /* 0x000fc800078e0004 */
[----:B------:R-:W-:Y:S02]  /*0780*/  IMAD.WIDE.U32 R12, R13, 0x4, R4 ;  /* 0x000000040d0c7825 */ /* 0x000fe400078e0004 */
[----:B------:R-:W3:Y:S04]  /*0790*/  LDG.E R18, desc[UR6][R18.64] ;  /* 0x0000000612127981 */ /* 0x000ee8000c1e1900 */
[----:B0-----:R-:W3:Y:S02]  /*07a0*/  LDG.E R17, desc[UR6][R12.64] ;  /* 0x000000060c117981 */ /* 0x001ee4000c1e1900 */
[----:B---3--:R-:W-:-:S04]  /*07b0*/  IMAD.IADD R17, R18, 0x1, R17 ;  /* 0x0000000112117824 */ /* 0x008fc800078e0211 */
[----:B--2---:R-:W-:-:S05]  /*07c0*/  IMAD.WIDE R14, R17, 0x4, R8 ;  /* 0x00000004110e7825 */ /* 0x004fca00078e0208 */
[----:B------:R0:W-:Y:S04]  /*07d0*/  STG.E desc[UR6][R14.64], R21 ;  /* 0x000000150e007986 */ /* 0x0001e8000c101906 */
[----:B------:R-:W2:Y:S02]  /*07e0*/  LDG.E R11, desc[UR6][R12.64] ;  /* 0x000000060c0b7981 */ /* 0x000ea4000c1e1900 */
[----:B--2---:R-:W-:-:S05]  /*07f0*/  IADD3 R11, PT, PT, R11, 0x1, RZ ;  /* 0x000000010b0b7810 */ /* 0x004fca0007ffe0ff */
        /* <DEDUP_REMOVED lines=13> */
[----:B------:R-:W1:Y:S01]  /*08d0*/  LDG.E R6, desc[UR6][R4.64] ;  /* 0x0000000604067981 */ /* 0x000e62000c1e1900 */
[----:B------:R-:W-:Y:S02]  /*08e0*/  IADD3 R10, PT, PT, R10, 0x4, RZ ;  /* 0x000000040a0a7810 */ /* 0x000fe40007ffe0ff */
[----:B------:R-:W-:Y:S02]  /*08f0*/  IADD3 R3, PT, PT, R3, 0x4, RZ ;  /* 0x0000000403037810 */ /* 0x000fe40007ffe0ff */
[----:B------:R-:W-:Y:S01]  /*0900*/  ISETP.NE.AND P0, PT, R10, RZ, PT ;  /* 0x000000ff0a00720c */ /* 0x000fe20003f05270 */
[----:B-1----:R-:W-:-:S05]  /*0910*/  VIADD R11, R6, 0x1 ;  /* 0x00000001060b7836 */ /* 0x002fca0000000000 */
[----:B------:R0:W-:Y:S07]  /*0920*/  STG.E desc[UR6][R4.64], R11 ;  /* 0x0000000b04007986 */ /* 0x0001ee000c101906 */
[----:B------:R-:W-:Y:S05]  /*0930*/  @P0 BRA `(.L_x_19) ;  /* 0xfffffff800ec0947 */ /* 0x000fea000383ffff */
[----:B------:R-:W-:Y:S05]  /*0940*/  EXIT ;  /* 0x000000000000794d */ /* 0x000fea0003800000 */
.L_x_20:
        /* <DEDUP_REMOVED lines=11> */
.L_x_41:


//--------------------- .text._Z14CountRadixSortPiPjii --------------------------
	.section	.text._Z14CountRadixSortPiPjii,"ax",@progbits
	.align	128
        .global         _Z14CountRadixSortPiPjii
        .type           _Z14CountRadixSortPiPjii,@function
        .size           _Z14CountRadixSortPiPjii,(.L_x_42 - _Z14CountRadixSortPiPjii)
        .other          _Z14CountRadixSortPiPjii,@"STO_CUDA_ENTRY STV_DEFAULT"
_Z14CountRadixSortPiPjii:
.text._Z14CountRadixSortPiPjii:
[----:B------:R-:W0:Y:S01]  /*0000*/  LDC R1, c[0x0][0x37c] ;  /* 0x0000df00ff017b82 */ /* 0x000e220000000800 */
[----:B------:R-:W1:Y:S07]  /*0010*/  LDCU UR6, c[0x0][0x360] ;  /* 0x00006c00ff0677ac */ /* 0x000e6e0008000800 */
[----:B------:R-:W1:Y:S01]  /*0020*/  LDC R12, c[0x0][0x370] ;  /* 0x0000dc00ff0c7b82 */ /* 0x000e620000000800 */
[----:B------:R-:W2:Y:S01]  /*0030*/  S2R R13, SR_TID.X ;  /* 0x00000000000d7919 */ /* 0x000ea20000002100 */
[----:B0-----:R-:W-:Y:S01]  /*0040*/  VIADD R1, R1, 0xffffffe0 ;  /* 0xffffffe001017836 */ /* 0x001fe20000000000 */
[----:B------:R-:W0:Y:S01]  /*0050*/  LDCU.64 UR8, c[0x0][0x358] ;  /* 0x00006b00ff0877ac */ /* 0x000e220008000a00 */
[----:B------:R-:W-:Y:S01]  /*0060*/  BSSY.RECONVERGENT B0, `(.L_x_21) ;  /* 0x000014f000007945 */ /* 0x000fe20003800200 */
[----:B------:R-:W2:Y:S01]  /*0070*/  S2R R14, SR_CTAID.X ;  /* 0x00000000000e7919 */ /* 0x000ea20000002500 */
[----:B------:R-:W3:Y:S02]  /*0080*/  LDCU UR7, c[0x0][0x394] ;  /* 0x00007280ff0777ac */ /* 0x000ee40008000800 */
[----:B------:R-:W4:Y:S01]  /*0090*/  LDC R6, c[0x0][0x390] ;  /* 0x0000e400ff067b82 */ /* 0x000f220000000800 */
[----:B------:R0:W-:Y:S01]  /*00a0*/  STL.128 [R1], RZ ;  /* 0x000000ff01007387 */ /* 0x0001e20000100c00 */
[----:B------:R-:W0:Y:S03]  /*00b0*/  LDCU UR10, c[0x0][0x394] ;  /* 0x00007280ff0a77ac */ /* 0x000e260008000800 */
[----:B------:R0:W-:Y:S01]  /*00c0*/  STL.128 [R1+0x10], RZ ;  /* 0x000010ff01007387 */ /* 0x0001e20000100c00 */
[----:B-1----:R-:W-:-:S05]  /*00d0*/  IMAD R0, R12, UR6, RZ ;  /* 0x000000060c007c24 */ /* 0x002fca000f8e02ff */
[-C--:B------:R-:W-:Y:S02]  /*00e0*/  IABS R7, R0.reuse ;  /* 0x0000000000077213 */ /* 0x080fe40000000000 */
[----:B------:R-:W-:Y:S02]  /*00f0*/  IABS R10, R0 ;  /* 0x00000000000a7213 */ /* 0x000fe40000000000 */
[----:B------:R-:W1:Y:S01]  /*0100*/  I2F.RP R4, R7 ;  /* 0x0000000700047306 */ /* 0x000e620000209400 */
[----:B----4-:R-:W-:Y:S02]  /*0110*/  IADD3 R5, PT, PT, R0, -0x1, R6 ;  /* 0xffffffff00057810 */ /* 0x010fe40007ffe006 */
[----:B------:R-:W-:Y:S01]  /*0120*/  IADD3 R10, PT, PT, RZ, -R10, RZ ;  /* 0x8000000aff0a7210 */ /* 0x000fe20007ffe0ff */
[----:B--2---:R-:W-:-:S04]  /*0130*/  IMAD R15, R14, UR6, R13 ;  /* 0x000000060e0f7c24 */ /* 0x004fc8000f8e020d */
[----:B-1----:R-:W1:Y:S02]  /*0140*/  MUFU.RCP R4, R4 ;  /* 0x0000000400047308 */ /* 0x002e640000001000 */
[----:B-1----:R-:W-:Y:S01]  /*0150*/  VIADD R2, R4, 0xffffffe ;  /* 0x0ffffffe04027836 */ /* 0x002fe20000000000 */
[----:B------:R-:W-:Y:S02]  /*0160*/  IABS R4, R5 ;  /* 0x0000000500047213 */ /* 0x000fe40000000000 */
[----:B------:R-:W-:-:S03]  /*0170*/  LOP3.LUT R5, R5, R0, RZ, 0x3c, !PT ;  /* 0x0000000005057212 */ /* 0x000fc600078e3cff */
[----:B------:R1:W2:Y:S01]  /*0180*/  F2I.FTZ.U32.TRUNC.NTZ R3, R2 ;  /* 0x0000000200037305 */ /* 0x0002a2000021f000 */
[----:B------:R-:W-:Y:S01]  /*0190*/  ISETP.GE.AND P1, PT, R5, RZ, PT ;  /* 0x000000ff0500720c */ /* 0x000fe20003f26270 */
[----:B-1----:R-:W-:Y:S02]  /*01a0*/  IMAD.MOV.U32 R2, RZ, RZ, RZ ;  /* 0x000000ffff027224 */ /* 0x002fe400078e00ff */
[----:B--2---:R-:W-:-:S04]  /*01b0*/  IMAD.MOV R8, RZ, RZ, -R3 ;  /* 0x000000ffff087224 */ /* 0x004fc800078e0a03 */
[----:B------:R-:W-:-:S04]  /*01c0*/  IMAD R9, R8, R7, RZ ;  /* 0x0000000708097224 */ /* 0x000fc800078e02ff */
[----:B------:R-:W-:-:S04]  /*01d0*/  IMAD.HI.U32 R3, R3, R9, R2 ;  /* 0x0000000903037227 */ /* 0x000fc800078e0002 */
[----:B------:R-:W-:Y:S02]  /*01e0*/  IMAD.MOV.U32 R2, RZ, RZ, R10 ;  /* 0x000000ffff027224 */ /* 0x000fe400078e000a */
[----:B------:R-:W-:-:S04]  /*01f0*/  IMAD.HI.U32 R3, R3, R4, RZ ;  /* 0x0000000403037227 */ /* 0x000fc800078e00ff */
[----:B------:R-:W-:-:S05]  /*0200*/  IMAD R2, R3, R2, R4 ;  /* 0x0000000203027224 */ /* 0x000fca00078e0204 */
[----:B------:R-:W-:-:S13]  /*0210*/  ISETP.GT.U32.AND P2, PT, R7, R2, PT ;  /* 0x000000020700720c */ /* 0x000fda0003f44070 */
[----:B------:R-:W-:Y:S01]  /*0220*/  @!P2 IMAD.IADD R2, R2, 0x1, -R7 ;  /* 0x000000010202a824 */ /* 0x000fe200078e0a07 */
[----:B------:R-:W-:Y:S02]  /*0230*/  @!P2 IADD3 R3, PT, PT, R3, 0x1, RZ ;  /* 0x000000010303a810 */ /* 0x000fe40007ffe0ff */
[----:B------:R-:W-:Y:S02]  /*0240*/  ISETP.NE.AND P2, PT, R0, RZ, PT ;  /* 0x000000ff0000720c */ /* 0x000fe40003f45270 */
[----:B------:R-:W-:-:S13]  /*0250*/  ISETP.GE.U32.AND P0, PT, R2, R7, PT ;  /* 0x000000070200720c */ /* 0x000fda0003f06070 */
[----:B------:R-:W-:-:S04]  /*0260*/  @P0 VIADD R3, R3, 0x1 ;  /* 0x0000000103030836 */ /* 0x000fc80000000000 */
[----:B------:R-:W-:Y:S01]  /*0270*/  @!P1 IMAD.MOV R3, RZ, RZ, -R3 ;  /* 0x000000ffff039224 */ /* 0x000fe200078e0a03 */
[----:B------:R-:W-:-:S05]  /*0280*/  @!P2 LOP3.LUT R3, RZ, R0, RZ, 0x33, !PT ;  /* 0x00000000ff03a212 */ /* 0x000fca00078e33ff */
[----:B------:R-:W-:-:S05]  /*0290*/  IMAD R5, R15, R3, RZ ;  /* 0x000000030f057224 */ /* 0x000fca00078e02ff */
[----:B------:R-:W-:-:S04]  /*02a0*/  VIADDMNMX R4, R5, R3, R6, PT ;  /* 0x0000000305047246 */ /* 0x000fc80003800106 */
[----:B------:R-:W-:-:S13]  /*02b0*/  ISETP.GE.AND P0, PT, R5, R4, PT ;  /* 0x000000040500720c */ /* 0x000fda0003f06270 */
[----:B0--3--:R-:W-:Y:S05]  /*02c0*/  @P0 BRA `(.L_x_22) ;  /* 0x0000001000a00947 */ /* 0x009fea0003800000 */
[----:B------:R-:W-:Y:S01]  /*02d0*/  IMAD.IADD R0, R4, 0x1, -R5 ;  /* 0x0000000104007824 */ /* 0x000fe200078e0a05 */
[----:B------:R-:W-:Y:S01]  /*02e0*/  IADD3 R2, PT, PT, R5, -R4, RZ ;  /* 0x8000000405027210 */ /* 0x000fe20007ffe0ff */
[----:B------:R-:W-:Y:S03]  /*02f0*/  BSSY.RECONVERGENT B1, `(.L_x_23) ;  /* 0x0000013000017945 */ /* 0x000fe60003800200 */
[----:B------:R-:W-:Y:S02]  /*0300*/  LOP3.LUT P0, R0, R0, 0x3, RZ, 0xc0, !PT ;  /* 0x0000000300007812 */ /* 0x000fe4000780c0ff */
[----:B------:R-:W-:-:S11]  /*0310*/  ISETP.GT.U32.AND P1, PT, R2, -0x4, PT ;  /* 0xfffffffc0200780c */ /* 0x000fd60003f24070 */
[----:B------:R-:W-:Y:S05]  /*0320*/  @!P0 BRA `(.L_x_24) ;  /* 0x00000000003c8947 */ /* 0x000fea0003800000 */
[----:B------:R-:W0:Y:S01]  /*0330*/  LDC.64 R2, c[0x0][0x380] ;  /* 0x0000e000ff027b82 */ /* 0x000e220000000a00 */
[----:B------:R-:W-:-:S07]  /*0340*/  IMAD.MOV R8, RZ, RZ, -R0 ;  /* 0x000000ffff087224 */ /* 0x000fce00078e0a00 */
.L_x_25:
[----:B0-----:R-:W-:-:S06]  /*0350*/  IMAD.WIDE R6, R5, 0x4, R2 ;  /* 0x0000000405067825 */ /* 0x001fcc00078e0202 */
[----:B------:R-:W2:Y:S02]  /*0360*/  LDG.E R6, desc[UR8][R6.64] ;  /* 0x0000000806067981 */ /* 0x000ea4000c1e1900 */
[----:B-12---:R-:W-:-:S05]  /*0370*/  SHF.R.U32.HI R0, RZ, UR7, R6 ;  /* 0x00000007ff007c19 */ /* 0x006fca0008011606 */
[----:B------:R-:W-:-:S05]  /*0380*/  IMAD.SHL.U32 R0, R0, 0x4, RZ ;  /* 0x0000000400007824 */ /* 0x000fca00078e00ff */
[----:B------:R-:W-:-:S05]  /*0390*/  LOP3.LUT R0, R0, 0x1c, RZ, 0xc0, !PT ;  /* 0x0000001c00007812 */ /* 0x000fca00078ec0ff */
[----:B------:R-:W-:-:S05]  /*03a0*/  IMAD.IADD R9, R1, 0x1, R0 ;  /* 0x0000000101097824 */ /* 0x000fca00078e0200 */
[----:B------:R-:W2:Y:S01]  /*03b0*/  LDL R0, [R9] ;  /* 0x0000000009007983 */ /* 0x000ea20000100800 */
[----:B------:R-:W-:Y:S02]  /*03c0*/  VIADD R8, R8, 0x1 ;  /* 0x0000000108087836 */ /* 0x000fe40000000000 */
[----:B------:R-:W-:-:S03]  /*03d0*/  VIADD R5, R5, 0x1 ;  /* 0x0000000105057836 */ /* 0x000fc60000000000 */
[----:B------:R-:W-:Y:S02]  /*03e0*/  ISETP.NE.AND P0, PT, R8, RZ, PT ;  /* 0x000000ff0800720c */ /* 0x000fe40003f05270 */
[----:B--2---:R-:W-:-:S05]  /*03f0*/  IADD3 R0, PT, PT, R0, 0x1, RZ ;  /* 0x0000000100007810 */ /* 0x004fca0007ffe0ff */
[----:B------:R1:W-:Y:S06]  /*0400*/  STL [R9], R0 ;  /* 0x0000000009007387 */ /* 0x0003ec0000100800 */
[----:B------:R-:W-:Y:S05]  /*0410*/  @P0 BRA `(.L_x_25) ;  /* 0xfffffffc00cc0947 */ /* 0x000fea000383ffff */
.L_x_24:
[----:B------:R-:W-:Y:S05]  /*0420*/  BSYNC.RECONVERGENT B1 ;  /* 0x0000000000017941 */ /* 0x000fea0003800200 */
.L_x_23:
[----:B------:R-:W-:Y:S05]  /*0430*/  @P1 BRA `(.L_x_22) ;  /* 0x0000001000441947 */ /* 0x000fea0003800000 */
[----:B------:R-:W0:Y:S01]  /*0440*/  LDCU.64 UR4, c[0x0][0x380] ;  /* 0x00007000ff0477ac */ /* 0x000e220008000a00 */
[----:B------:R-:W-:Y:S01]  /*0450*/  IMAD.IADD R4, R5, 0x1, -R4 ;  /* 0x0000000105047824 */ /* 0x000fe200078e0a04 */
[----:B------:R-:W-:Y:S04]  /*0460*/  BSSY.RELIABLE B1, `(.L_x_26) ;  /* 0x00000e9000017945 */ /* 0x000fe80003800100 */
[----:B------:R-:W-:Y:S01]  /*0470*/  ISETP.GE.AND P0, PT, R4, RZ, PT ;  /* 0x000000ff0400720c */ /* 0x000fe20003f06270 */
[----:B0-----:R-:W-:-:S04]  /*0480*/  UIADD3 UR4, UP0, UPT, UR4, 0x8, URZ ;  /* 0x0000000804047890 */ /* 0x001fc8000ff1e0ff */
[----:B------:R-:W-:Y:S02]  /*0490*/  UIADD3.X UR5, UPT, UPT, URZ, UR5, URZ, UP0, !UPT ;  /* 0x00000005ff057290 */ /* 0x000fe400087fe4ff */
[----:B------:R-:W-:-:S04]  /*04a0*/  MOV R2, UR4 ;  /* 0x0000000400027c02 */ /* 0x000fc80008000f00 */
[----:B------:R-:W-:Y:S02]  /*04b0*/  IMAD.U32 R3, RZ, RZ, UR5 ;  /* 0x00000005ff037e24 */ /* 0x000fe4000f8e00ff */
[----:B------:R-:W-:Y:S05]  /*04c0*/  @P0 BRA `(.L_x_27) ;  /* 0x0000000c00880947 */ /* 0x000fea0003800000 */
[----:B-1----:R-:W-:Y:S01]  /*04d0*/  IMAD.MOV R0, RZ, RZ, -R4 ;  /* 0x000000ffff007224 */ /* 0x002fe200078e0a04 */
[----:B------:R-:W-:Y:S01]  /*04e0*/  BSSY.RECONVERGENT B2, `(.L_x_28) ;  /* 0x0000091000027945 */ /* 0x000fe20003800200 */
[----:B------:R-:W-:-:S03]  /*04f0*/  PLOP3.LUT P0, PT, PT, PT, PT, 0x80, 0x8 ;  /* 0x000000000008781c */ /* 0x000fc60003f0f070 */
[----:B------:R-:W-:-:S13]  /*0500*/  ISETP.GT.AND P1, PT, R0, 0xc, PT ;  /* 0x0000000c0000780c */ /* 0x000fda0003f24270 */
[----:B------:R-:W-:Y:S05]  /*0510*/  @!P1 BRA `(.L_x_29) ;  /* 0x0000000800349947 */ /* 0x000fea0003800000 */
[----:B------:R-:W-:-:S13]  /*0520*/  PLOP3.LUT P0, PT, PT, PT, PT, 0x8, 0x80 ;  /* 0x000000000080781c */ /* 0x000fda0003f0e170 */
.L_x_30:
[----:B0-----:R-:W-:Y:S01]  /*0530*/  IMAD.WIDE R6, R5, 0x4, R2 ;  /* 0x0000000405067825 */ /* 0x001fe200078e0202 */
[----:B------:R-:W0:Y:S04]  /*0540*/  LDCU UR4, c[0x0][0x394] ;  /* 0x00007280ff0477ac */ /* 0x000e280008000800 */
[----:B------:R-:W0:Y:S04]  /*0550*/  LDG.E R0, desc[UR8][R6.64+-0x8] ;  /* 0xfffff80806007981 */ /* 0x000e28000c1e1900 */
[----:B------:R-:W2:Y:S04]  /*0560*/  LDG.E R9, desc[UR8][R6.64+-0x4] ;  /* 0xfffffc0806097981 */ /* 0x000ea8000c1e1900 */
[----:B------:R-:W3:Y:S04]  /*0570*/  LDG.E R10, desc[UR8][R6.64] ;  /* 0x00000008060a7981 */ /* 0x000ee8000c1e1900 */
[----:B------:R-:W4:Y:S01]  /*0580*/  LDG.E R16, desc[UR8][R6.64+0x4] ;  /* 0x0000040806107981 */ /* 0x000f22000c1e1900 */
[----:B0-----:R-:W-:-:S05]  /*0590*/  SHF.R.U32.HI R0, RZ, UR4, R0 ;  /* 0x00000004ff007c19 */ /* 0x001fca0008011600 */
[----:B------:R-:W-:-:S05]  /*05a0*/  IMAD.SHL.U32 R0, R0, 0x4, RZ ;  /* 0x0000000400007824 */ /* 0x000fca00078e00ff */
[----:B------:R-:W-:-:S04]  /*05b0*/  LOP3.LUT R0, R0, 0x1c, RZ, 0xc0, !PT ;  /* 0x0000001c00007812 */ /* 0x000fc800078ec0ff */
[----:B------:R-:W-:-:S05]  /*05c0*/  IADD3 R17, PT, PT, R1, R0, RZ ;  /* 0x0000000001117210 */ /* 0x000fca0007ffe0ff */
[----:B------:R-:W5:Y:S01]  /*05d0*/  LDL R8, [R17] ;  /* 0x0000000011087983 */ /* 0x000f620000100800 */
[----:B--2---:R-:W-:-:S05]  /*05e0*/  SHF.R.U32.HI R9, RZ, UR4, R9 ;  /* 0x00000004ff097c19 */ /* 0x004fca0008011609 */
[----:B------:R-:W-:-:S05]  /*05f0*/  IMAD.SHL.U32 R0, R9, 0x4, RZ ;  /* 0x0000000409007824 */ /* 0x000fca00078e00ff */
[----:B------:R-:W-:-:S05]  /*0600*/  LOP3.LUT R0, R0, 0x1c, RZ, 0xc0, !PT ;  /* 0x0000001c00007812 */ /* 0x000fca00078ec0ff */
[----:B------:R-:W-:Y:S02]  /*0610*/  IMAD.IADD R19, R1, 0x1, R0 ;  /* 0x0000000101137824 */ /* 0x000fe400078e0200 */
[----:B-----5:R-:W-:-:S05]  /*0620*/  VIADD R8, R8, 0x1 ;  /* 0x0000000108087836 */ /* 0x020fca0000000000 */
[----:B------:R0:W-:Y:S04]  /*0630*/  STL [R17], R8 ;  /* 0x0000000811007387 */ /* 0x0001e80000100800 */
[----:B------:R-:W2:Y:S01]  /*0640*/  LDL R9, [R19] ;  /* 0x0000000013097983 */ /* 0x000ea20000100800 */
[----:B---3--:R-:W-:-:S04]  /*0650*/  SHF.R.U32.HI R10, RZ, UR4, R10 ;  /* 0x00000004ff0a7c19 */ /* 0x008fc8000801160a */
[----:B------:R-:W-:-:S04]  /*0660*/  SHF.L.U32 R0, R10, 0x2, RZ ;  /* 0x000000020a007819 */ /* 0x000fc800000006ff */
[----:B------:R-:W-:-:S05]  /*0670*/  LOP3.LUT R0, R0, 0x1c, RZ, 0xc0, !PT ;  /* 0x0000001c00007812 */ /* 0x000fca00078ec0ff */
[----:B------:R-:W-:Y:S02]  /*0680*/  IMAD.IADD R18, R1, 0x1, R0 ;  /* 0x0000000101127824 */ /* 0x000fe400078e0200 */
[----:B--2---:R-:W-:-:S05]  /*0690*/  VIADD R10, R9, 0x1 ;  /* 0x00000001090a7836 */ /* 0x004fca0000000000 */
[----:B------:R1:W-:Y:S04]  /*06a0*/  STL [R19], R10 ;  /* 0x0000000a13007387 */ /* 0x0003e80000100800 */
[----:B------:R-:W2:Y:S01]  /*06b0*/  LDL R11, [R18] ;  /* 0x00000000120b7983 */ /* 0x000ea20000100800 */
[----:B------:R-:W-:Y:S01]  /*06c0*/  VIADD R9, R5, 0x4 ;  /* 0x0000000405097836 */ /* 0x000fe20000000000 */
[----:B----4-:R-:W-:-:S03]  /*06d0*/  SHF.R.U32.HI R16, RZ, UR4, R16 ;  /* 0x00000004ff107c19 */ /* 0x010fc60008011610 */
[----:B0-----:R-:W-:Y:S01]  /*06e0*/  IMAD.WIDE R8, R9, 0x4, R2 ;  /* 0x0000000409087825 */ /* 0x001fe200078e0202 */
[----:B------:R-:W-:-:S04]  /*06f0*/  SHF.L.U32 R0, R16, 0x2, RZ ;  /* 0x0000000210007819 */ /* 0x000fc800000006ff */
[----:B------:R-:W3:Y:S01]  /*0700*/  LDG.E R16, desc[UR8][R8.64+-0x8] ;  /* 0xfffff80808107981 */ /* 0x000ee2000c1e1900 */
[----:B------:R-:W-:-:S03]  /*0710*/  LOP3.LUT R0, R0, 0x1c, RZ, 0xc0, !PT ;  /* 0x0000001c00007812 */ /* 0x000fc600078ec0ff */
[----:B-1----:R-:W4:Y:S02]  /*0720*/  LDG.E R10, desc[UR8][R8.64+-0x4] ;  /* 0xfffffc08080a7981 */ /* 0x002f24000c1e1900 */
[----:B------:R-:W-:Y:S02]  /*0730*/  IMAD.IADD R17, R1, 0x1, R0 ;  /* 0x0000000101117824 */ /* 0x000fe400078e0200 */
[----:B--2---:R-:W-:-:S05]  /*0740*/  VIADD R11, R11, 0x1 ;  /* 0x000000010b0b7836 */ /* 0x004fca0000000000 */
[----:B------:R0:W-:Y:S04]  /*0750*/  STL [R18], R11 ;  /* 0x0000000b12007387 */ /* 0x0001e80000100800 */
[----:B------:R-:W2:Y:S01]  /*0760*/  LDL R6, [R17] ;  /* 0x0000000011067983 */ /* 0x000ea20000100800 */
[----:B---3--:R-:W-:-:S05]  /*0770*/  SHF.R.U32.HI R16, RZ, UR4, R16 ;  /* 0x00000004ff107c19 */ /* 0x008fca0008011610 */
[----:B------:R-:W-:Y:S01]  /*0780*/  IMAD.SHL.U32 R0, R16, 0x4, RZ ;  /* 0x0000000410007824 */ /* 0x000fe200078e00ff */
[----:B----4-:R-:W-:Y:S01]  /*0790*/  SHF.R.U32.HI R10, RZ, UR4, R10 ;  /* 0x00000004ff0a7c19 */ /* 0x010fe2000801160a */
[----:B0-----:R-:W3:Y:S03]  /*07a0*/  LDG.E R11, desc[UR8][R8.64] ;  /* 0x00000008080b7981 */ /* 0x001ee6000c1e1900 */
[----:B------:R-:W-:-:S05]  /*07b0*/  LOP3.LUT R0, R0, 0x1c, RZ, 0xc0, !PT ;  /* 0x0000001c00007812 */ /* 0x000fca00078ec0ff */
[----:B------:R-:W-:Y:S01]  /*07c0*/  IMAD.IADD R16, R1, 0x1, R0 ;  /* 0x0000000101107824 */ /* 0x000fe200078e0200 */
[----:B--2---:R-:W-:-:S05]  /*07d0*/  IADD3 R6, PT, PT, R6, 0x1, RZ ;  /* 0x0000000106067810 */ /* 0x004fca0007ffe0ff */
[----:B------:R0:W-:Y:S04]  /*07e0*/  STL [R17], R6 ;  /* 0x0000000611007387 */ /* 0x0001e80000100800 */
[----:B------:R-:W2:Y:S01]  /*07f0*/  LDL R7, [R16] ;  /* 0x0000000010077983 */ /* 0x000ea20000100800 */
[----:B------:R-:W-:-:S05]  /*0800*/  IMAD.SHL.U32 R0, R10, 0x4, RZ ;  /* 0x000000040a007824 */ /* 0x000fca00078e00ff */
[----:B------:R-:W-:Y:S01]  /*0810*/  LOP3.LUT R0, R0, 0x1c, RZ, 0xc0, !PT ;  /* 0x0000001c00007812 */ /* 0x000fe200078ec0ff */
[----:B0-----:R-:W4:Y:S03]  /*0820*/  LDG.E R6, desc[UR8][R8.64+0x4] ;  /* 0x0000040808067981 */ /* 0x001f26000c1e1900 */
[----:B------:R-:W-:Y:S01]  /*0830*/  IADD3 R19, PT, PT, R1, R0, RZ ;  /* 0x0000000001137210 */ /* 0x000fe20007ffe0ff */
[----:B--2---:R-:W-:-:S05]  /*0840*/  VIADD R7, R7, 0x1 ;  /* 0x0000000107077836 */ /* 0x004fca0000000000 */
[----:B------:R0:W-:Y:S04]  /*0850*/  STL [R16], R7 ;  /* 0x0000000710007387 */ /* 0x0001e80000100800 */
[----:B------:R-:W2:Y:S01]  /*0860*/  LDL R10, [R19] ;  /* 0x00000000130a7983 */ /* 0x000ea20000100800 */
[----:B---3--:R-:W-:-:S05]  /*0870*/  SHF.R.U32.HI R11, RZ, UR4, R11 ;  /* 0x00000004ff0b7c19 */ /* 0x008fca000801160b */
[----:B------:R-:W-:-:S05]  /*0880*/  IMAD.SHL.U32 R0, R11, 0x4, RZ ;  /* 0x000000040b007824 */ /* 0x000fca00078e00ff */
[----:B------:R-:W-:-:S05]  /*0890*/  LOP3.LUT R0, R0, 0x1c, RZ, 0xc0, !PT ;  /* 0x0000001c00007812 */ /* 0x000fca00078ec0ff */
[----:B------:R-:W-:Y:S02]  /*08a0*/  IMAD.IADD R18, R1, 0x1, R0 ;  /* 0x0000000101127824 */ /* 0x000fe400078e0200 */
[----:B--2---:R-:W-:-:S05]  /*08b0*/  VIADD R10, R10, 0x1 ;  /* 0x000000010a0a7836 */ /* 0x004fca0000000000 */
[----:B------:R1:W-:Y:S04]  /*08c0*/  STL [R19], R10 ;  /* 0x0000000a13007387 */ /* 0x0003e80000100800 */
[----:B------:R-:W2:Y:S01]  /*08d0*/  LDL R11, [R18] ;  /* 0x00000000120b7983 */ /* 0x000ea20000100800 */
[----:B------:R-:W-:Y:S02]  /*08e0*/  IADD3 R17, PT, PT, R5, 0x8, RZ ;  /* 0x0000000805117810 */ /* 0x000fe40007ffe0ff */
[----:B----4-:R-:W-:-:S03]  /*08f0*/  SHF.R.U32.HI R0, RZ, UR4, R6 ;  /* 0x00000004ff007c19 */ /* 0x010fc60008011606 */
[----:B0-----:R-:W-:-:S04]  /*0900*/  IMAD.WIDE R6, R17, 0x4, R2 ;  /* 0x0000000411067825 */ /* 0x001fc800078e0202 */
[----:B------:R-:W-:Y:S01]  /*0910*/  IMAD.SHL.U32 R0, R0, 0x4, RZ ;  /* 0x0000000400007824 */ /* 0x000fe200078e00ff */
[----:B------:R-:W3:Y:S04]  /*0920*/  LDG.E R16, desc[UR8][R6.64+-0x8] ;  /* 0xfffff80806107981 */ /* 0x000ee8000c1e1900 */
[----:B------:R-:W-:Y:S01]  /*0930*/  LOP3.LUT R0, R0, 0x1c, RZ, 0xc0, !PT ;  /* 0x0000001c00007812 */ /* 0x000fe200078ec0ff */
[----:B-1----:R-:W4:Y:S04]  /*0940*/  LDG.E R10, desc[UR8][R6.64+-0x4] ;  /* 0xfffffc08060a7981 */ /* 0x002f28000c1e1900 */
[----:B------:R-:W-:-:S02]  /*0950*/  IMAD.IADD R17, R1, 0x1, R0 ;  /* 0x0000000101117824 */ /* 0x000fc400078e0200 */
[----:B--2---:R-:W-:-:S05]  /*0960*/  VIADD R11, R11, 0x1 ;  /* 0x000000010b0b7836 */ /* 0x004fca0000000000 */
[----:B------:R0:W-:Y:S04]  /*0970*/  STL [R18], R11 ;  /* 0x0000000b12007387 */ /* 0x0001e80000100800 */
[----:B------:R-:W2:Y:S01]  /*0980*/  LDL R8, [R17] ;  /* 0x0000000011087983 */ /* 0x000ea20000100800 */
[----:B---3--:R-:W-:-:S04]  /*0990*/  SHF.R.U32.HI R16, RZ, UR4, R16 ;  /* 0x00000004ff107c19 */ /* 0x008fc80008011610 */
[----:B------:R-:W-:Y:S01]  /*09a0*/  SHF.L.U32 R0, R16, 0x2, RZ ;  /* 0x0000000210007819 */ /* 0x000fe200000006ff */
[----:B0-----:R-:W3:Y:S03]  /*09b0*/  LDG.E R11, desc[UR8][R6.64] ;  /* 0x00000008060b7981 */ /* 0x001ee6000c1e1900 */
[----:B------:R-:W-:-:S05]  /*09c0*/  LOP3.LUT R0, R0, 0x1c, RZ, 0xc0, !PT ;  /* 0x0000001c00007812 */ /* 0x000fca00078ec0ff */
[----:B------:R-:W-:Y:S02]  /*09d0*/  IMAD.IADD R16, R1, 0x1, R0 ;  /* 0x0000000101107824 */ /* 0x000fe400078e0200 */
[----:B--2---:R-:W-:-:S05]  /*09e0*/  VIADD R8, R8, 0x1 ;  /* 0x0000000108087836 */ /* 0x004fca0000000000 */
[----:B------:R0:W-:Y:S04]  /*09f0*/  STL [R17], R8 ;  /* 0x0000000811007387 */ /* 0x0001e80000100800 */
[----:B------:R-:W2:Y:S01]  /*0a00*/  LDL R9, [R16] ;  /* 0x0000000010097983 */ /* 0x000ea20000100800 */
[----:B----4-:R-:W-:-:S05]  /*0a10*/  SHF.R.U32.HI R10, RZ, UR4, R10 ;  /* 0x00000004ff0a7c19 */ /* 0x010fca000801160a */
[----:B------:R-:W-:Y:S01]  /*0a20*/  IMAD.SHL.U32 R0, R10, 0x4, RZ ;  /* 0x000000040a007824 */ /* 0x000fe200078e00ff */
[----:B---3--:R-:W-:Y:S01]  /*0a30*/  SHF.R.U32.HI R11, RZ, UR4, R11 ;  /* 0x00000004ff0b7c19 */ /* 0x008fe2000801160b */
[----:B0-----:R-:W3:Y:S03]  /*0a40*/  LDG.E R8, desc[UR8][R6.64+0x4] ;  /* 0x0000040806087981 */ /* 0x001ee6000c1e1900 */
[----:B------:R-:W-:-:S05]  /*0a50*/  LOP3.LUT R0, R0, 0x1c, RZ, 0xc0, !PT ;  /* 0x0000001c00007812 */ /* 0x000fca00078ec0ff */
[----:B------:R-:W-:Y:S01]  /*0a60*/  IMAD.IADD R19, R1, 0x1, R0 ;  /* 0x0000000101137824 */ /* 0x000fe200078e0200 */
[----:B--2---:R-:W-:-:S05]  /*0a70*/  IADD3 R9, PT, PT, R9, 0x1, RZ ;  /* 0x0000000109097810 */ /* 0x004fca0007ffe0ff */
[----:B------:R0:W-:Y:S04]  /*0a80*/  STL [R16], R9 ;  /* 0x0000000910007387 */ /* 0x0001e80000100800 */
[----:B------:R-:W2:Y:S01]  /*0a90*/  LDL R10, [R19] ;  /* 0x00000000130a7983 */ /* 0x000ea20000100800 */
[----:B------:R-:W-:-:S05]  /*0aa0*/  IMAD.SHL.U32 R0, R11, 0x4, RZ ;  /* 0x000000040b007824 */ /* 0x000fca00078e00ff */
[----:B------:R-:W-:-:S04]  /*0ab0*/  LOP3.LUT R0, R0, 0x1c, RZ, 0xc0, !PT ;  /* 0x0000001c00007812 */ /* 0x000fc800078ec0ff */
[----:B------:R-:W-:Y:S01]  /*0ac0*/  IADD3 R18, PT, PT, R1, R0, RZ ;  /* 0x0000000001127210 */ /* 0x000fe20007ffe0ff */
[----:B------:R-:W-:Y:S02]  /*0ad0*/  VIADD R17, R5, 0xc ;  /* 0x0000000c05117836 */ /* 0x000fe40000000000 */
[----:B--2---:R-:W-:-:S05]  /*0ae0*/  VIADD R10, R10, 0x1 ;  /* 0x000000010a0a7836 */ /* 0x004fca0000000000 */
[----:B------:R1:W-:Y:S04]  /*0af0*/  STL [R19], R10 ;  /* 0x0000000a13007387 */ /* 0x0003e80000100800 */
[----:B------:R-:W2:Y:S01]  /*0b00*/  LDL R11, [R18] ;  /* 0x00000000120b7983 */ /* 0x000ea20000100800 */
[----:B---3--:R-:W-:Y:S01]  /*0b10*/  SHF.R.U32.HI R0, RZ, UR4, R8 ;  /* 0x00000004ff007c19 */ /* 0x008fe20008011608 */
[----:B0-----:R-:W-:-:S04]  /*0b20*/  IMAD.WIDE R8, R17, 0x4, R2 ;  /* 0x0000000411087825 */ /* 0x001fc800078e0202 */
[----:B------:R-:W-:Y:S01]  /*0b30*/  IMAD.SHL.U32 R0, R0, 0x4, RZ ;  /* 0x0000000400007824 */ /* 0x000fe200078e00ff */
[----:B------:R-:W3:Y:S04]  /*0b40*/  LDG.E R16, desc[UR8][R8.64+-0x8] ;  /* 0xfffff80808107981 */ /* 0x000ee8000c1e1900 */
[----:B------:R-:W-:Y:S01]  /*0b50*/  LOP3.LUT R0, R0, 0x1c, RZ, 0xc0, !PT ;  /* 0x0000001c00007812 */ /* 0x000fe200078ec0ff */
[----:B-1----:R-:W4:Y:S03]  /*0b60*/  LDG.E R10, desc[UR8][R8.64+-0x4] ;  /* 0xfffffc08080a7981 */ /* 0x002f26000c1e1900 */
[----:B------:R-:W-:Y:S01]  /*0b70*/  IADD3 R17, PT, PT, R1, R0, RZ ;  /* 0x0000000001117210 */ /* 0x000fe20007ffe0ff */
        /* <DEDUP_REMOVED lines=8> */
[----:B------:R-:W-:Y:S02]  /*0c00*/  IMAD.IADD R16, R1, 0x1, R0 ;  /* 0x0000000101107824 */ /* 0x000fe400078e0200 */
[----:B--2---:R-:W-:-:S05]  /*0c10*/  VIADD R6, R6, 0x1 ;  /* 0x0000000106067836 */ /* 0x004fca0000000000 */
[----:B------:R0:W-:Y:S04]  /*0c20*/  STL [R17], R6 ;  /* 0x0000000611007387 */ /* 0x0001e80000100800 */
[----:B------:R-:W2:Y:S01]  /*0c30*/  LDL R7, [R16] ;  /* 0x0000000010077983 */ /* 0x000ea20000100800 */
[----:B------:R-:W-:-:S04]  /*0c40*/  SHF.L.U32 R0, R10, 0x2, RZ ;  /* 0x000000020a007819 */ /* 0x000fc800000006ff */
[----:B------:R-:W-:-:S05]  /*0c50*/  LOP3.LUT R0, R0, 0x1c, RZ, 0xc0, !PT ;  /* 0x0000001c00007812 */ /* 0x000fca00078ec0ff */
[----:B------:R-:W-:Y:S02]  /*0c60*/  IMAD.IADD R19, R1, 0x1, R0 ;  /* 0x0000000101137824 */ /* 0x000fe400078e0200 */
[----:B--2---:R-:W-:-:S05]  /*0c70*/  VIADD R7, R7, 0x1 ;  /* 0x0000000107077836 */ /* 0x004fca0000000000 */
[----:B------:R1:W-:Y:S04]  /*0c80*/  STL [R16], R7 ;  /* 0x0000000710007387 */ /* 0x0003e80000100800 */
[----:B------:R-:W2:Y:S01]  /*0c90*/  LDL R10, [R19] ;  /* 0x00000000130a7983 */ /* 0x000ea20000100800 */
[----:B---3--:R-:W-:-:S05]  /*0ca0*/  SHF.R.U32.HI R11, RZ, UR4, R11 ;  /* 0x00000004ff0b7c19 */ /* 0x008fca000801160b */
[----:B------:R-:W-:Y:S02]  /*0cb0*/  IMAD.SHL.U32 R0, R11, 0x4, RZ ;  /* 0x000000040b007824 */ /* 0x000fe400078e00ff */
[----:B------:R-:W3:Y:S03]  /*0cc0*/  LDG.E R11, desc[UR8][R8.64+0x4] ;  /* 0x00000408080b7981 */ /* 0x000ee6000c1e1900 */
[----:B------:R-:W-:-:S05]  /*0cd0*/  LOP3.LUT R0, R0, 0x1c, RZ, 0xc0, !PT ;  /* 0x0000001c00007812 */ /* 0x000fca00078ec0ff */
[----:B0-----:R-:W-:Y:S01]  /*0ce0*/  IMAD.IADD R17, R1, 0x1, R0 ;  /* 0x0000000101117824 */ /* 0x001fe200078e0200 */
[----:B--2---:R-:W-:-:S05]  /*0cf0*/  IADD3 R10, PT, PT, R10, 0x1, RZ ;  /* 0x000000010a0a7810 */ /* 0x004fca0007ffe0ff */
[----:B------:R0:W-:Y:S04]  /*0d00*/  STL [R19], R10 ;  /* 0x0000000a13007387 */ /* 0x0001e80000100800 */
[----:B------:R-:W2:Y:S01]  /*0d10*/  LDL R6, [R17] ;  /* 0x0000000011067983 */ /* 0x000ea20000100800 */
[----:B---3--:R-:W-:-:S05]  /*0d20*/  SHF.R.U32.HI R11, RZ, UR4, R11 ;  /* 0x00000004ff0b7c19 */ /* 0x008fca000801160b */
[----:B------:R-:W-:-:S05]  /*0d30*/  IMAD.SHL.U32 R0, R11, 0x4, RZ ;  /* 0x000000040b007824 */ /* 0x000fca00078e00ff */
[----:B------:R-:W-:-:S04]  /*0d40*/  LOP3.LUT R0, R0, 0x1c, RZ, 0xc0, !PT ;  /* 0x0000001c00007812 */ /* 0x000fc800078ec0ff */
[----:B-1----:R-:W-:Y:S01]  /*0d50*/  IADD3 R7, PT, PT, R1, R0, RZ ;  /* 0x0000000001077210 */ /* 0x002fe20007ffe0ff */
[----:B--2---:R-:W-:-:S05]  /*0d60*/  VIADD R6, R6, 0x1 ;  /* 0x0000000106067836 */ /* 0x004fca0000000000 */
[----:B------:R0:W-:Y:S04]  /*0d70*/  STL [R17], R6 ;  /* 0x0000000611007387 */ /* 0x0001e80000100800 */
[----:B------:R-:W2:Y:S01]  /*0d80*/  LDL R0, [R7] ;  /* 0x0000000007007983 */ /* 0x000ea20000100800 */
[----:B------:R-:W-:-:S05]  /*0d90*/  VIADD R4, R4, 0x10 ;  /* 0x0000001004047836 */ /* 0x000fca0000000000 */
[----:B------:R-:W-:Y:S01]  /*0da0*/  ISETP.GE.AND P1, PT, R4, -0xc, PT ;  /* 0xfffffff40400780c */ /* 0x000fe20003f26270 */
[----:B------:R-:W-:Y:S02]  /*0db0*/  VIADD R5, R5, 0x10 ;  /* 0x0000001005057836 */ /* 0x000fe40000000000 */
[----:B--2---:R-:W-:-:S05]  /*0dc0*/  VIADD R0, R0, 0x1 ;  /* 0x0000000100007836 */ /* 0x004fca0000000000 */
[----:B------:R0:W-:Y:S05]  /*0dd0*/  STL [R7], R0 ;  /* 0x0000000007007387 */ /* 0x0001ea0000100800 */
[----:B------:R-:W-:Y:S05]  /*0de0*/  @!P1 BRA `(.L_x_30) ;  /* 0xfffffff400d09947 */ /* 0x000fea000383ffff */
.L_x_29:
[----:B------:R-:W-:Y:S05]  /*0df0*/  BSYNC.RECONVERGENT B2 ;  /* 0x0000000000027941 */ /* 0x000fea0003800200 */
.L_x_28:
[----:B0-----:R-:W-:Y:S01]  /*0e00*/  IADD3 R0, PT, PT, -R4, RZ, RZ ;  /* 0x000000ff04007210 */ /* 0x001fe20007ffe1ff */
[----:B------:R-:W-:Y:S03]  /*0e10*/  BSSY.RECONVERGENT B2, `(.L_x_31) ;  /* 0x000004a000027945 */ /* 0x000fe60003800200 */
[----:B------:R-:W-:-:S13]  /*0e20*/  ISETP.GT.AND P1, PT, R0, 0x4, PT ;  /* 0x000000040000780c */ /* 0x000fda0003f24270 */
[----:B------:R-:W-:Y:S05]  /*0e30*/  @!P1 BRA `(.L_x_32) ;  /* 0x00000004001c9947 */ /* 0x000fea0003800000 */
[----:B------:R-:W-:Y:S01]  /*0e40*/  IMAD.WIDE R6, R5, 0x4, R2 ;  /* 0x0000000405067825 */ /* 0x000fe200078e0202 */
[----:B------:R-:W0:Y:S04]  /*0e50*/  LDCU UR4, c[0x0][0x394] ;  /* 0x00007280ff0477ac */ /* 0x000e280008000800 */
[----:B------:R-:W0:Y:S04]  /*0e60*/  LDG.E R0, desc[UR8][R6.64+-0x8] ;  /* 0xfffff80806007981 */ /* 0x000e28000c1e1900 */
[----:B------:R-:W2:Y:S04]  /*0e70*/  LDG.E R9, desc[UR8][R6.64+-0x4] ;  /* 0xfffffc0806097981 */ /* 0x000ea8000c1e1900 */
[----:B------:R-:W3:Y:S04]  /*0e80*/  LDG.E R10, desc[UR8][R6.64] ;  /* 0x00000008060a7981 */ /* 0x000ee8000c1e1900 */
[----:B------:R-:W4:Y:S01]  /*0e90*/  LDG.E R16, desc[UR8][R6.64+0x4] ;  /* 0x0000040806107981 */ /* 0x000f22000c1e1900 */
[----:B0-----:R-:W-:-:S05]  /*0ea0*/  SHF.R.U32.HI R0, RZ, UR4, R0 ;  /* 0x00000004ff007c19 */ /* 0x001fca0008011600 */
[----:B------:R-:W-:-:S05]  /*0eb0*/  IMAD.SHL.U32 R0, R0, 0x4, RZ ;  /* 0x0000000400007824 */ /* 0x000fca00078e00ff */
[----:B------:R-:W-:-:S05]  /*0ec0*/  LOP3.LUT R0, R0, 0x1c, RZ, 0xc0, !PT ;  /* 0x0000001c00007812 */ /* 0x000fca00078ec0ff */
[----:B------:R-:W-:-:S05]  /*0ed0*/  IMAD.IADD R17, R1, 0x1, R0 ;  /* 0x0000000101117824 */ /* 0x000fca00078e0200 */
[----:B------:R-:W5:Y:S01]  /*0ee0*/  LDL R8, [R17] ;  /* 0x0000000011087983 */ /* 0x000f620000100800 */
[----:B--2---:R-:W-:-:S05]  /*0ef0*/  SHF.R.U32.HI R9, RZ, UR4, R9 ;  /* 0x00000004ff097c19 */ /* 0x004fca0008011609 */
[----:B------:R-:W-:-:S05]  /*0f00*/  IMAD.SHL.U32 R0, R9, 0x4, RZ ;  /* 0x0000000409007824 */ /* 0x000fca00078e00ff */
[----:B------:R-:W-:-:S05]  /*0f10*/  LOP3.LUT R0, R0, 0x1c, RZ, 0xc0, !PT ;  /* 0x0000001c00007812 */ /* 0x000fca00078ec0ff */
[----:B------:R-:W-:Y:S01]  /*0f20*/  IMAD.IADD R19, R1, 0x1, R0 ;  /* 0x0000000101137824 */ /* 0x000fe200078e0200 */
[----:B-----5:R-:W-:-:S05]  /*0f30*/  IADD3 R8, PT, PT, R8, 0x1, RZ ;  /* 0x0000000108087810 */ /* 0x020fca0007ffe0ff */
[----:B------:R0:W-:Y:S04]  /*0f40*/  STL [R17], R8 ;  /* 0x0000000811007387 */ /* 0x0001e80000100800 */
[----:B------:R-:W2:Y:S01]  /*0f50*/  LDL R9, [R19] ;  /* 0x0000000013097983 */ /* 0x000ea20000100800 */
[----:B---3--:R-:W-:-:S05]  /*0f60*/  SHF.R.U32.HI R10, RZ, UR4, R10 ;  /* 0x00000004ff0a7c19 */ /* 0x008fca000801160a */
[----:B------:R-:W-:-:S05]  /*0f70*/  IMAD.SHL.U32 R0, R10, 0x4, RZ ;  /* 0x000000040a007824 */ /* 0x000fca00078e00ff */
[----:B------:R-:W-:-:S04]  /*0f80*/  LOP3.LUT R0, R0, 0x1c, RZ, 0xc0, !PT ;  /* 0x0000001c00007812 */ /* 0x000fc800078ec0ff */
[----:B------:R-:W-:Y:S01]  /*0f90*/  IADD3 R18, PT, PT, R1, R0, RZ ;  /* 0x0000000001127210 */ /* 0x000fe20007ffe0ff */
[----:B--2---:R-:W-:-:S05]  /*0fa0*/  VIADD R10, R9, 0x1 ;  /* 0x00000001090a7836 */ /* 0x004fca0000000000 */
[----:B------:R1:W-:Y:S04]  /*0fb0*/  STL [R19], R10 ;  /* 0x0000000a13007387 */ /* 0x0003e80000100800 */
[----:B------:R-:W2:Y:S01]  /*0fc0*/  LDL R11, [R18] ;  /* 0x00000000120b7983 */ /* 0x000ea20000100800 */
[----:B------:R-:W-:Y:S01]  /*0fd0*/  VIADD R9, R5, 0x4 ;  /* 0x0000000405097836 */ /* 0x000fe20000000000 */
[----:B----4-:R-:W-:-:S03]  /*0fe0*/  SHF.R.U32.HI R16, RZ, UR4, R16 ;  /* 0x00000004ff107c19 */ /* 0x010fc60008011610 */
[----:B0-----:R-:W-:-:S04]  /*0ff0*/  IMAD.WIDE R8, R9, 0x4, R2 ;  /* 0x0000000409087825 */ /* 0x001fc800078e0202 */
[----:B------:R-:W-:Y:S01]  /*1000*/  IMAD.SHL.U32 R0, R16, 0x4, RZ ;  /* 0x0000000410007824 */ /* 0x000fe200078e00ff */
[----:B-1----:R-:W3:Y:S04]  /*1010*/  LDG.E R10, desc[UR8][R8.64+-0x4] ;  /* 0xfffffc08080a7981 */ /* 0x002ee8000c1e1900 */
[----:B------:R-:W4:Y:S01]  /*1020*/  LDG.E R16, desc[UR8][R8.64+-0x8] ;  /* 0xfffff80808107981 */ /* 0x000f22000c1e1900 */
[----:B------:R-:W-:-:S04]  /*1030*/  LOP3.LUT R0, R0, 0x1c, RZ, 0xc0, !PT ;  /* 0x0000001c00007812 */ /* 0x000fc800078ec0ff */
[----:B------:R-:W-:Y:S01]  /*1040*/  IADD3 R17, PT, PT, R1, R0, RZ ;  /* 0x0000000001117210 */ /* 0x000fe20007ffe0ff */
[----:B--2---:R-:W-:-:S05]  /*1050*/  VIADD R11, R11, 0x1 ;  /* 0x000000010b0b7836 */ /* 0x004fca0000000000 */
[----:B------:R0:W-:Y:S04]  /*1060*/  STL [R18], R11 ;  /* 0x0000000b12007387 */ /* 0x0001e80000100800 */
[----:B------:R-:W2:Y:S01]  /*1070*/  LDL R6, [R17] ;  /* 0x0000000011067983 */ /* 0x000ea20000100800 */
[----:B----4-:R-:W-:-:S03]  /*1080*/  SHF.R.U32.HI R16, RZ, UR4, R16 ;  /* 0x00000004ff107c19 */ /* 0x010fc60008011610 */
[----:B0-----:R-:W4:Y:S02]  /*1090*/  LDG.E R11, desc[UR8][R8.64] ;  /* 0x00000008080b7981 */ /* 0x001f24000c1e1900 */
[----:B------:R-:W-:-:S05]  /*10a0*/  IMAD.SHL.U32 R0, R16, 0x4, RZ ;  /* 0x0000000410007824 */ /* 0x000fca00078e00ff */
[----:B------:R-:W-:-:S05]  /*10b0*/  LOP3.LUT R0, R0, 0x1c, RZ, 0xc0, !PT ;  /* 0x0000001c00007812 */ /* 0x000fca00078ec0ff */
[----:B------:R-:W-:Y:S02]  /*10c0*/  IMAD.IADD R16, R1, 0x1, R0 ;  /* 0x0000000101107824 */ /* 0x000fe400078e0200 */
[----:B--2---:R-:W-:-:S05]  /*10d0*/  VIADD R6, R6, 0x1 ;  /* 0x0000000106067836 */ /* 0x004fca0000000000 */
        /* <DEDUP_REMOVED lines=9> */
[----:B----4-:R-:W-:-:S05]  /*1170*/  SHF.R.U32.HI R11, RZ, UR4, R11 ;  /* 0x00000004ff0b7c19 */ /* 0x010fca000801160b */
        /* <DEDUP_REMOVED lines=14> */
[----:B------:R-:W-:Y:S01]  /*1260*/  PLOP3.LUT P0, PT, PT, PT, PT, 0x8, 0x80 ;  /* 0x000000000080781c */ /* 0x000fe20003f0e170 */
[----:B------:R-:W-:Y:S02]  /*1270*/  VIADD R4, R4, 0x8 ;  /* 0x0000000804047836 */ /* 0x000fe40000000000 */
[----:B------:R-:W-:Y:S02]  /*1280*/  VIADD R5, R5, 0x8 ;  /* 0x0000000805057836 */ /* 0x000fe40000000000 */
[----:B--2---:R-:W-:-:S05]  /*1290*/  VIADD R0, R0, 0x1 ;  /* 0x0000000100007836 */ /* 0x004fca0000000000 */
[----:B------:R0:W-:Y:S03]  /*12a0*/  STL [R7], R0 ;  /* 0x0000000007007387 */ /* 0x0001e60000100800 */
.L_x_32:
[----:B------:R-:W-:Y:S05]  /*12b0*/  BSYNC.RECONVERGENT B2 ;  /* 0x0000000000027941 */ /* 0x000fea0003800200 */
.L_x_31:
[----:B------:R-:W-:-:S13]  /*12c0*/  ISETP.NE.OR P0, PT, R4, RZ, P0 ;  /* 0x000000ff0400720c */ /* 0x000fda0000705670 */
[----:B------:R-:W-:Y:S05]  /*12d0*/  @!P0 BREAK.RELIABLE B1 ;  /* 0x0000000000018942 */ /* 0x000fea0003800100 */
[----:B------:R-:W-:Y:S05]  /*12e0*/  @!P0 BRA `(.L_x_22) ;  /* 0x0000000000988947 */ /* 0x000fea0003800000 */
.L_x_27:
[----:B------:R-:W-:Y:S05]  /*12f0*/  BSYNC.RELIABLE B1 ;  /* 0x0000000000017941 */ /* 0x000fea0003800100 */
.L_x_26:
[----:B0-----:R-:W-:-:S05]  /*1300*/  IMAD.WIDE R6, R5, 0x4, R2 ;  /* 0x0000000405067825 */ /* 0x001fca00078e0202 */
[----:B-12---:R-:W2:Y:S04]  /*1310*/  LDG.E R0, desc[UR8][R6.64+-0x8] ;  /* 0xfffff80806007981 */ /* 0x006ea8000c1e1900 */
[----:B------:R-:W3:Y:S04]  /*1320*/  LDG.E R9, desc[UR8][R6.64+-0x4] ;  /* 0xfffffc0806097981 */ /* 0x000ee8000c1e1900 */
[----:B------:R-:W4:Y:S04]  /*1330*/  LDG.E R10, desc[UR8][R6.64] ;  /* 0x00000008060a7981 */ /* 0x000f28000c1e1900 */
[----:B------:R-:W5:Y:S01]  /*1340*/  LDG.E R11, desc[UR8][R6.64+0x4] ;  /* 0x00000408060b7981 */ /* 0x000f62000c1e1900 */
[----:B--2---:R-:W-:-:S04]  /*1350*/  SHF.R.U32.HI R0, RZ, UR10, R0 ;  /* 0x0000000aff007c19 */ /* 0x004fc80008011600 */
[----:B------:R-:W-:-:S04]  /*1360*/  SHF.L.U32 R0, R0, 0x2, RZ ;  /* 0x0000000200007819 */ /* 0x000fc800000006ff */
[----:B------:R-:W-:-:S05]  /*1370*/  LOP3.LUT R0, R0, 0x1c, RZ, 0xc0, !PT ;  /* 0x0000001c00007812 */ /* 0x000fca00078ec0ff */
[----:B------:R-:W-:-:S05]  /*1380*/  IMAD.IADD R19, R1, 0x1, R0 ;  /* 0x0000000101137824 */ /* 0x000fca00078e0200 */
[----:B------:R-:W2:Y:S01]  /*1390*/  LDL R8, [R19] ;  /* 0x0000000013087983 */ /* 0x000ea20000100800 */
[----:B---3--:R-:W-:-:S05]  /*13a0*/  SHF.R.U32.HI R9, RZ, UR10, R9 ;  /* 0x0000000aff097c19 */ /* 0x008fca0008011609 */
[----:B------:R-:W-:-:S05]  /*13b0*/  IMAD.SHL.U32 R0, R9, 0x4, RZ ;  /* 0x0000000409007824 */ /* 0x000fca00078e00ff */
[----:B------:R-:W-:-:S04]  /*13c0*/  LOP3.LUT R0, R0, 0x1c, RZ, 0xc0, !PT ;  /* 0x0000001c00007812 */ /* 0x000fc800078ec0ff */
[----:B------:R-:W-:Y:S01]  /*13d0*/  IADD3 R16, PT, PT, R1, R0, RZ ;  /* 0x0000000001107210 */ /* 0x000fe20007ffe0ff */
[----:B--2---:R-:W-:-:S05]  /*13e0*/  VIADD R8, R8, 0x1 ;  /* 0x0000000108087836 */ /* 0x004fca0000000000 */
[----:B------:R2:W-:Y:S04]  /*13f0*/  STL [R19], R8 ;  /* 0x0000000813007387 */ /* 0x0005e80000100800 */
[----:B------:R-:W3:Y:S01]  /*1400*/  LDL R9, [R16] ;  /* 0x0000000010097983 */ /* 0x000ee20000100800 */
[----:B----4-:R-:W-:-:S05]  /*1410*/  SHF.R.U32.HI R10, RZ, UR10, R10 ;  /* 0x0000000aff0a7c19 */ /* 0x010fca000801160a */
[----:B------:R-:W-:-:S05]  /*1420*/  IMAD.SHL.U32 R0, R10, 0x4, RZ ;  /* 0x000000040a007824 */ /* 0x000fca00078e00ff */
[----:B------:R-:W-:-:S05]  /*1430*/  LOP3.LUT R0, R0, 0x1c, RZ, 0xc0, !PT ;  /* 0x0000001c00007812 */ /* 0x000fca00078ec0ff */
[----:B------:R-:W-:Y:S02]  /*1440*/  IMAD.IADD R17, R1, 0x1, R0 ;  /* 0x0000000101117824 */ /* 0x000fe400078e0200 */
[----:B---3--:R-:W-:-:S05]  /*1450*/  VIADD R9, R9, 0x1 ;  /* 0x0000000109097836 */ /* 0x008fca0000000000 */
[----:B------:R2:W-:Y:S04]  /*1460*/  STL [R16], R9 ;  /* 0x0000000910007387 */ /* 0x0005e80000100800 */
[----:B------:R-:W3:Y:S01]  /*1470*/  LDL R10, [R17] ;  /* 0x00000000110a7983 */ /* 0x000ee20000100800 */
[----:B-----5:R-:W-:-:S04]  /*1480*/  SHF.R.U32.HI R11, RZ, UR10, R11 ;  /* 0x0000000aff0b7c19 */ /* 0x020fc8000801160b */
[----:B------:R-:W-:-:S04]  /*1490*/  SHF.L.U32 R0, R11, 0x2, RZ ;  /* 0x000000020b007819 */ /* 0x000fc800000006ff */
[----:B------:R-:W-:-:S05]  /*14a0*/  LOP3.LUT R0, R0, 0x1c, RZ, 0xc0, !PT ;  /* 0x0000001c00007812 */ /* 0x000fca00078ec0ff */
[----:B------:R-:W-:Y:S02]  /*14b0*/  IMAD.IADD R11, R1, 0x1, R0 ;  /* 0x00000001010b7824 */ /* 0x000fe400078e0200 */
[----:B---3--:R-:W-:-:S05]  /*14c0*/  VIADD R10, R10, 0x1 ;  /* 0x000000010a0a7836 */ /* 0x008fca0000000000 */
[----:B------:R2:W-:Y:S04]  /*14d0*/  STL [R17], R10 ;  /* 0x0000000a11007387 */ /* 0x0005e80000100800 */
[----:B------:R-:W3:Y:S01]  /*14e0*/  LDL R0, [R11] ;  /* 0x000000000b007983 */ /* 0x000ee20000100800 */
[----:B------:R-:W-:-:S04]  /*14f0*/  IADD3 R4, PT, PT, R4, 0x4, RZ ;  /* 0x0000000404047810 */ /* 0x000fc80007ffe0ff */
[----:B------:R-:W-:Y:S01]  /*1500*/  ISETP.NE.AND P0, PT, R4, RZ, PT ;  /* 0x000000ff0400720c */ /* 0x000fe20003f05270 */
[----:B------:R-:W-:Y:S02]  /*1510*/  VIADD R5, R5, 0x4 ;  /* 0x0000000405057836 */ /* 0x000fe40000000000 */
[----:B---3--:R-:W-:-:S05]  /*1520*/  VIADD R0, R0, 0x1 ;  /* 0x0000000100007836 */ /* 0x008fca0000000000 */
[----:B------:R2:W-:Y:S05]  /*1530*/  STL [R11], R0 ;  /* 0x000000000b007387 */ /* 0x0005ea0000100800 */
[----:B------:R-:W-:Y:S05]  /*1540*/  @P0 BRA `(.L_x_26) ;  /* 0xfffffffc006c0947 */ /* 0x000fea000383ffff */
.L_x_22:
[----:B------:R-:W-:Y:S05]  /*1550*/  BSYNC.RECONVERGENT B0 ;  /* 0x0000000000007941 */ /* 0x000fea0003800200 */
.L_x_21:
[----:B------:R-:W-:Y:S05]  /*1560*/  WARPSYNC.ALL ;  /* 0x0000000000007948 */ /* 0x000fea0003800000 */
[----:B012---:R-:W2:Y:S01]  /*1570*/  LDL.128 R8, [R1] ;  /* 0x0000000001087983 */ /* 0x007ea20000100c00 */
[----:B------:R-:W0:Y:S03]  /*1580*/  LDC.64 R16, c[0x0][0x388] ;  /* 0x0000e200ff107b82 */ /* 0x000e260000000a00 */
[----:B------:R-:W3:Y:S01]  /*1590*/  LDL.128 R4, [R1+0x10] ;  /* 0x0000100001047983 */ /* 0x000ee20000100c00 */
[----:B------:R-:W-:Y:S01]  /*15a0*/  IMAD R2, R15, 0x9, RZ ;  /* 0x000000090f027824 */ /* 0x000fe200078e02ff */
[----:B------:R-:W-:Y:S03]  /*15b0*/  BSSY B0, `(.L_x_33) ;  /* 0x0000012000007945 */ /* 0x000fe60003800000 */
[----:B0-----:R-:W-:-:S05]  /*15c0*/  IMAD.WIDE R2, R2, 0x4, R16 ;  /* 0x0000000402027825 */ /* 0x001fca00078e0210 */
[----:B--2---:R0:W-:Y:S04]  /*15d0*/  STG.E desc[UR8][R2.64+0x24], R8 ;  /* 0x0000240802007986 */ /* 0x0041e8000c101908 */
[----:B------:R0:W-:Y:S04]  /*15e0*/  STG.E desc[UR8][R2.64+0x28], R9 ;  /* 0x0000280902007986 */ /* 0x0001e8000c101908 */
[----:B------:R0:W-:Y:S04]  /*15f0*/  STG.E desc[UR8][R2.64+0x2c], R10 ;  /* 0x00002c0a02007986 */ /* 0x0001e8000c101908 */
[----:B------:R0:W-:Y:S04]  /*1600*/  STG.E desc[UR8][R2.64+0x30], R11 ;  /* 0x0000300b02007986 */ /* 0x0001e8000c101908 */
[----:B---3--:R0:W-:Y:S04]  /*1610*/  STG.E desc[UR8][R2.64+0x34], R4 ;  /* 0x0000340402007986 */ /* 0x0081e8000c101908 */
[----:B------:R0:W-:Y:S04]  /*1620*/  STG.E desc[UR8][R2.64+0x38], R5 ;  /* 0x0000380502007986 */ /* 0x0001e8000c101908 */
[----:B------:R0:W-:Y:S04]  /*1630*/  STG.E desc[UR8][R2.64+0x3c], R6 ;  /* 0x00003c0602007986 */ /* 0x0001e8000c101908 */
[----:B------:R0:W-:Y:S01]  /*1640*/  STG.E desc[UR8][R2.64+0x40], R7 ;  /* 0x0000400702007986 */ /* 0x0001e2000c101908 */
[----:B------:R-:W-:Y:S06]  /*1650*/  MEMBAR.SC.GPU ;  /* 0x0000000000007992 */ /* 0x000fec0000002000 */
[----:B------:R-:W-:-:S00]  /*1660*/  ERRBAR ;  /* 0x00000000000079ab */ /* 0x000fc00000000000 */
[----:B------:R-:W-:Y:S06]  /*1670*/  CGAERRBAR ;  /* 0x00000000000075ab */ /* 0x000fec0000000000 */
[----:B------:R-:W-:Y:S01]  /*1680*/  CCTL.IVALL ;  /* 0x00000000ff00798f */ /* 0x000fe20002000000 */
.L_x_34:
[----:B------:R-:W2:Y:S01]  /*1690*/  LDG.E.STRONG.SYS R0, desc[UR8][R2.64+0x20] ;  /* 0x0000200802007981 */ /* 0x000ea2000c1f5900 */
[----:B------:R-:W-:Y:S05]  /*16a0*/  YIELD ;  /* 0x0000000000007946 */ /* 0x000fea0003800000 */
[----:B--2---:R-:W-:-:S13]  /*16b0*/  ISETP.GE.U32.AND P0, PT, R0, 0x2, PT ;  /* 0x000000020000780c */ /* 0x004fda0003f06070 */
[----:B------:R-:W-:Y:S05]  /*16c0*/  @!P0 BRA `(.L_x_34) ;  /* 0xfffffffc00f08947 */ /* 0x000fea000383ffff */
[----:B------:R-:W-:Y:S05]  /*16d0*/  BSYNC B0 ;  /* 0x0000000000007941 */ /* 0x000fea0003800000 */
.L_x_33:
[----:B------:R-:W2:Y:S04]  /*16e0*/  LDG.E.STRONG.SYS R0, desc[UR8][R2.64] ;  /* 0x0000000802007981 */ /* 0x000ea8000c1f5900 */
[----:B0-----:R-:W3:Y:S04]  /*16f0*/  LDG.E.STRONG.SYS R4, desc[UR8][R2.64+0x4] ;  /* 0x0000040802047981 */ /* 0x001ee8000c1f5900 */
[----:B------:R-:W4:Y:S04]  /*1700*/  LDG.E.STRONG.SYS R6, desc[UR8][R2.64+0x8] ;  /* 0x0000080802067981 */ /* 0x000f28000c1f5900 */
[----:B------:R-:W5:Y:S04]  /*1710*/  LDG.E.STRONG.SYS R8, desc[UR8][R2.64+0xc] ;  /* 0x00000c0802087981 */ /* 0x000f68000c1f5900 */
[----:B------:R-:W5:Y:S04]  /*1720*/  LDG.E.STRONG.SYS R10, desc[UR8][R2.64+0x10] ;  /* 0x00001008020a7981 */ /* 0x000f68000c1f5900 */
[----:B------:R-:W5:Y:S04]  /*1730*/  LDG.E.STRONG.SYS R16, desc[UR8][R2.64+0x14] ;  /* 0x0000140802107981 */ /* 0x000f68000c1f5900 */
[----:B------:R-:W5:Y:S04]  /*1740*/  LDG.E.STRONG.SYS R18, desc[UR8][R2.64+0x18] ;  /* 0x0000180802127981 */ /* 0x000f68000c1f5900 */
[----:B------:R-:W2:Y:S04]  /*1750*/  LDG.E R5, desc[UR8][R2.64+0x24] ;  /* 0x0000240802057981 */ /* 0x000ea8000c1e1900 */
[----:B------:R-:W3:Y:S04]  /*1760*/  LDG.E R7, desc[UR8][R2.64+0x28] ;  /* 0x0000280802077981 */ /* 0x000ee8000c1e1900 */
[----:B------:R-:W4:Y:S04]  /*1770*/  LDG.E R9, desc[UR8][R2.64+0x2c] ;  /* 0x00002c0802097981 */ /* 0x000f28000c1e1900 */
[----:B------:R-:W5:Y:S04]  /*1780*/  LDG.E R11, desc[UR8][R2.64+0x30] ;  /* 0x00003008020b7981 */ /* 0x000f68000c1e1900 */
[----:B------:R-:W5:Y:S04]  /*1790*/  LDG.E R15, desc[UR8][R2.64+0x34] ;  /* 0x00003408020f7981 */ /* 0x000f68000c1e1900 */
[----:B------:R-:W5:Y:S04]  /*17a0*/  LDG.E R17, desc[UR8][R2.64+0x38] ;  /* 0x0000380802117981 */ /* 0x000f68000c1e1900 */
[----:B------:R-:W5:Y:S04]  /*17b0*/  LDG.E R19, desc[UR8][R2.64+0x3c] ;  /* 0x00003c0802137981 */ /* 0x000f68000c1e1900 */
[----:B------:R-:W5:Y:S04]  /*17c0*/  LDG.E R21, desc[UR8][R2.64+0x40] ;  /* 0x0000400802157981 */ /* 0x000f68000c1e1900 */
[----:B------:R-:W5:Y:S01]  /*17d0*/  LDG.E.STRONG.SYS R20, desc[UR8][R2.64+0x1c] ;  /* 0x00001c0802147981 */ /* 0x000f62000c1f5900 */
[----:B--2---:R-:W-:-:S02]  /*17e0*/  IMAD.IADD R5, R0, 0x1, R5 ;  /* 0x0000000100057824 */ /* 0x004fc400078e0205 */
[----:B---3--:R-:W-:Y:S01]  /*17f0*/  IMAD.IADD R7, R4, 0x1, R7 ;  /* 0x0000000104077824 */ /* 0x008fe200078e0207 */
[----:B----4-:R-:W-:Y:S01]  /*1800*/  IADD3 R9, PT, PT, R6, R9, RZ ;  /* 0x0000000906097210 */ /* 0x010fe20007ffe0ff */
[----:B-----5:R-:W-:Y:S02]  /*1810*/  IMAD.IADD R11, R8, 0x1, R11 ;  /* 0x00000001080b7824 */ /* 0x020fe400078e020b */
[----:B------:R-:W-:Y:S01]  /*1820*/  IMAD.IADD R15, R10, 0x1, R15 ;  /* 0x000000010a0f7824 */ /* 0x000fe200078e020f */
[----:B------:R-:W-:Y:S01]  /*1830*/  IADD3 R17, PT, PT, R16, R17, RZ ;  /* 0x0000001110117210 */ /* 0x000fe20007ffe0ff */
[----:B------:R-:W-:Y:S01]  /*1840*/  IMAD.IADD R19, R18, 0x1, R19 ;  /* 0x0000000112137824 */ /* 0x000fe200078e0213 */
[----:B------:R0:W-:Y:S01]  /*1850*/  STG.E desc[UR8][R2.64+0x24], R5 ;  /* 0x0000240502007986 */ /* 0x0001e2000c101908 */
[----:B------:R-:W-:-:S03]  /*1860*/  IMAD.IADD R21, R20, 0x1, R21 ;  /* 0x0000000114157824 */ /* 0x000fc600078e0215 */
[----:B------:R1:W-:Y:S04]  /*1870*/  STG.E desc[UR8][R2.64+0x28], R7 ;  /* 0x0000280702007986 */ /* 0x0003e8000c101908 */
[----:B------:R1:W-:Y:S04]  /*1880*/  STG.E desc[UR8][R2.64+0x2c], R9 ;  /* 0x00002c0902007986 */ /* 0x0003e8000c101908 */
[----:B------:R1:W-:Y:S04]  /*1890*/  STG.E desc[UR8][R2.64+0x30], R11 ;  /* 0x0000300b02007986 */ /* 0x0003e8000c101908 */
[----:B------:R1:W-:Y:S04]  /*18a0*/  STG.E desc[UR8][R2.64+0x34], R15 ;  /* 0x0000340f02007986 */ /* 0x0003e8000c101908 */
[----:B------:R1:W-:Y:S04]  /*18b0*/  STG.E desc[UR8][R2.64+0x38], R17 ;  /* 0x0000381102007986 */ /* 0x0003e8000c101908 */
[----:B------:R1:W-:Y:S04]  /*18c0*/  STG.E desc[UR8][R2.64+0x3c], R19 ;  /* 0x00003c1302007986 */ /* 0x0003e8000c101908 */
[----:B------:R1:W-:Y:S01]  /*18d0*/  STG.E desc[UR8][R2.64+0x40], R21 ;  /* 0x0000401502007986 */ /* 0x0003e2000c101908 */
[----:B0-----:R-:W-:Y:S01]  /*18e0*/  IADD3 R5, PT, PT, R12, -0x1, RZ ;  /* 0xffffffff0c057810 */ /* 0x001fe20007ffe0ff */
[----:B------:R-:W-:Y:S06]  /*18f0*/  MEMBAR.SC.GPU ;  /* 0x0000000000007992 */ /* 0x000fec0000002000 */
[----:B------:R-:W-:-:S00]  /*1900*/  ERRBAR ;  /* 0x00000000000079ab */ /* 0x000fc00000000000 */
[----:B------:R-:W-:Y:S06]  /*1910*/  CGAERRBAR ;  /* 0x00000000000075ab */ /* 0x000fec0000000000 */
[----:B------:R-:W-:Y:S01]  /*1920*/  CCTL.IVALL ;  /* 0x00000000ff00798f */ /* 0x000fe20002000000 */
[----:B------:R-:W-:Y:S01]  /*1930*/  UIADD3 UR4, UPT, UPT, UR6, -0x1, URZ ;  /* 0xffffffff06047890 */ /* 0x000fe2000fffe0ff */
[----:B------:R-:W-:Y:S01]  /*1940*/  ISETP.NE.AND P0, PT, R14, R5, PT ;  /* 0x000000050e00720c */ /* 0x000fe20003f05270 */
[----:B------:R-:W-:-:S04]  /*1950*/  IMAD.MOV.U32 R5, RZ, RZ, 0x2 ;  /* 0x00000002ff057424 */ /* 0x000fc800078e00ff */
[----:B------:R-:W-:Y:S01]  /*1960*/  ISETP.NE.OR P0, PT, R13, UR4, P0 ;  /* 0x000000040d007c0c */ /* 0x000fe20008705670 */
[----:B------:R1:W-:-:S12]  /*1970*/  STG.E desc[UR8][R2.64+0x44], R5 ;  /* 0x0000440502007986 */ /* 0x0003d8000c101908 */
[----:B-1----:R-:W-:Y:S05]  /*1980*/  @P0 EXIT ;  /* 0x000000000000094d */ /* 0x002fea0003800000 */
[----:B------:R-:W2:Y:S04]  /*1990*/  LDG.E R5, desc[UR8][R2.64+0x24] ;  /* 0x0000240802057981 */ /* 0x000ea8000c1e1900 */
[----:B------:R-:W3:Y:S04]  /*19a0*/  LDG.E R0, desc[UR8][R2.64+0x28] ;  /* 0x0000280802007981 */ /* 0x000ee8000c1e1900 */
[----:B------:R-:W4:Y:S04]  /*19b0*/  LDG.E R4, desc[UR8][R2.64+0x2c] ;  /* 0x00002c0802047981 */ /* 0x000f28000c1e1900 */
[----:B------:R-:W5:Y:S04]  /*19c0*/  LDG.E R6, desc[UR8][R2.64+0x30] ;  /* 0x0000300802067981 */ /* 0x000f68000c1e1900 */
[----:B------:R-:W5:Y:S04]  /*19d0*/  LDG.E R8, desc[UR8][R2.64+0x34] ;  /* 0x0000340802087981 */ /* 0x000f68000c1e1900 */
[----:B------:R-:W5:Y:S04]  /*19e0*/  LDG.E R10, desc[UR8][R2.64+0x38] ;  /* 0x00003808020a7981 */ /* 0x000f68000c1e1900 */
[----:B------:R-:W5:Y:S04]  /*19f0*/  LDG.E R12, desc[UR8][R2.64+0x3c] ;  /* 0x00003c08020c7981 */ /* 0x000f68000c1e1900 */
[----:B------:R-:W-:Y:S04]  /*1a00*/  STG.E desc[UR8][R2.64+0x24], RZ ;  /* 0x000024ff02007986 */ /* 0x000fe8000c101908 */
[----:B--2---:R-:W-:Y:S01]  /*1a10*/  STG.E desc[UR8][R2.64+0x28], R5 ;  /* 0x0000280502007986 */ /* 0x004fe2000c101908 */
[----:B---3--:R-:W-:-:S05]  /*1a20*/  IMAD.IADD R7, R5, 0x1, R0 ;  /* 0x0000000105077824 */ /* 0x008fca00078e0200 */
[----:B----4-:R-:W-:Y:S01]  /*1a30*/  IADD3 R9, PT, PT, R7, R4, RZ ;  /* 0x0000000407097210 */ /* 0x010fe20007ffe0ff */
[----:B------:R-:W-:Y:S04]  /*1a40*/  STG.E desc[UR8][R2.64+0x2c], R7 ;  /* 0x00002c0702007986 */ /* 0x000fe8000c101908 */
[----:B-----5:R-:W-:Y:S01]  /*1a50*/  IMAD.IADD R11, R9, 0x1, R6 ;  /* 0x00000001090b7824 */ /* 0x020fe200078e0206 */
[----:B------:R-:W-:Y:S03]  /*1a60*/  STG.E desc[UR8][R2.64+0x30], R9 ;  /* 0x0000300902007986 */ /* 0x000fe6000c101908 */
[----:B------:R-:W-:Y:S01]  /*1a70*/  IMAD.IADD R13, R11, 0x1, R8 ;  /* 0x000000010b0d7824 */ /* 0x000fe200078e0208 */
[----:B------:R-:W-:Y:S04]  /*1a80*/  STG.E desc[UR8][R2.64+0x34], R11 ;  /* 0x0000340b02007986 */ /* 0x000fe8000c101908 */
[----:B------:R-:W-:Y:S01]  /*1a90*/  IADD3 R15, PT, PT, R13, R10, RZ ;  /* 0x0000000a0d0f7210 */ /* 0x000fe20007ffe0ff */
[----:B------:R-:W-:Y:S04]  /*1aa0*/  STG.E desc[UR8][R2.64+0x38], R13 ;  /* 0x0000380d02007986 */ /* 0x000fe8000c101908 */
[----:B------:R-:W-:Y:S01]  /*1ab0*/  IMAD.IADD R17, R15, 0x1, R12 ;  /* 0x000000010f117824 */ /* 0x000fe200078e020c */
[----:B------:R-:W-:Y:S04]  /*1ac0*/  STG.E desc[UR8][R2.64+0x3c], R15 ;  /* 0x00003c0f02007986 */ /* 0x000fe8000c101908 */
[----:B------:R-:W-:Y:S01]  /*1ad0*/  STG.E desc[UR8][R2.64+0x40], R17 ;  /* 0x0000401102007986 */ /* 0x000fe2000c101908 */
[----:B------:R-:W-:Y:S05]  /*1ae0*/  EXIT ;  /* 0x000000000000794d */ /* 0x000fea0003800000 */
.L_x_35:
        /* <DEDUP_REMOVED lines=9> */
.L_x_42:


//--------------------- .text._Z9matrixMulPfS_S_i --------------------------
	.section	.text._Z9matrixMulPfS_S_i,"ax",@progbits
	.align	128
        .global         _Z9matrixMulPfS_S_i
        .type           _Z9matrixMulPfS_S_i,@function
        .size           _Z9matrixMulPfS_S_i,(.L_x_43 - _Z9matrixMulPfS_S_i)
        .other          _Z9matrixMulPfS_S_i,@"STO_CUDA_ENTRY STV_DEFAULT"
_Z9matrixMulPfS_S_i:
.text._Z9matrixMulPfS_S_i:
[----:B------:R-:W-:Y:S01]  /*0000*/  LDC R1, c[0x0][0x37c] ;  /* 0x0000df00ff017b82 */ /* 0x000fe20000000800 */
[----:B------:R-:W0:Y:S07]  /*0010*/  S2R R28, SR_TID.Y ;  /* 0x00000000001c7919 */ /* 0x000e2e0000002200 */
[----:B------:R-:W1:Y:S01]  /*0020*/  S2UR UR5, SR_CTAID.X ;  /* 0x00000000000579c3 */ /* 0x000e620000002500 */
[----:B------:R-:W2:Y:S01]  /*0030*/  LDCU UR8, c[0x0][0x398] ;  /* 0x00007300ff0877ac */ /* 0x000ea20008000800 */
[----:B------:R-:W-:Y:S01]  /*0040*/  HFMA2 R27, -RZ, RZ, 0, 0 ;  /* 0x00000000ff1b7431 */ /* 0x000fe200000001ff */
[----:B------:R-:W3:Y:S01]  /*0050*/  S2R R17, SR_TID.X ;  /* 0x0000000000117919 */ /* 0x000ee20000002100 */
[----:B------:R-:W-:Y:S01]  /*0060*/  HFMA2 R25, -RZ, RZ, 0, 0 ;  /* 0x00000000ff197431 */ /* 0x000fe200000001ff */
[----:B------:R-:W-:Y:S01]  /*0070*/  MOV R23, RZ ;  /* 0x000000ff00177202 */ /* 0x000fe20000000f00 */
[----:B------:R-:W-:Y:S01]  /*0080*/  HFMA2 R29, -RZ, RZ, 0, 0 ;  /* 0x00000000ff1d7431 */ /* 0x000fe200000001ff */
[----:B------:R-:W-:Y:S01]  /*0090*/  MOV R31, RZ ;  /* 0x000000ff001f7202 */ /* 0x000fe20000000f00 */
[----:B------:R-:W0:Y:S01]  /*00a0*/  LDC R30, c[0x0][0x364] ;  /* 0x0000d900ff1e7b82 */ /* 0x000e220000000800 */
[----:B------:R-:W1:Y:S01]  /*00b0*/  LDCU UR4, c[0x0][0x360] ;  /* 0x00006c00ff0477ac */ /* 0x000e620008000800 */
[----:B------:R-:W-:Y:S01]  /*00c0*/  MOV R33, RZ ;  /* 0x000000ff00217202 */ /* 0x000fe20000000f00 */
[----:B------:R-:W4:Y:S05]  /*00d0*/  LDCU.64 UR12, c[0x0][0x358] ;  /* 0x00006b00ff0c77ac */ /* 0x000f2a0008000a00 */
[----:B------:R-:W0:Y:S01]  /*00e0*/  S2UR UR6, SR_CTAID.Y ;  /* 0x00000000000679c3 */ /* 0x000e220000002600 */
[----:B--2---:R-:W-:-:S02]  /*00f0*/  UISETP.GE.AND UP0, UPT, UR8, 0x20, UPT ;  /* 0x000000200800788c */ /* 0x004fc4000bf06270 */
[----:B-1----:R-:W-:-:S06]  /*0100*/  UIMAD UR5, UR5, UR4, URZ ;  /* 0x00000004050572a4 */ /* 0x002fcc000f8e02ff */
[----:B------:R-:W-:-:S04]  /*0110*/  MOV R0, UR5 ;  /* 0x0000000500007c02 */ /* 0x000fc80008000f00 */
[----:B---3--:R-:W-:Y:S01]  /*0120*/  LEA R21, R0, R17, 0x1 ;  /* 0x0000001100157211 */ /* 0x008fe200078e08ff */
[----:B0-----:R-:W-:-:S04]  /*0130*/  IMAD R30, R30, UR6, R28 ;  /* 0x000000061e1e7c24 */ /* 0x001fc8000f8e021c */
[----:B------:R-:W-:Y:S01]  /*0140*/  IMAD R19, R30, UR8, R17 ;  /* 0x000000081e137c24 */ /* 0x000fe2000f8e0211 */
[----:B----4-:R-:W-:Y:S06]  /*0150*/  BRA.U !UP0, `(.L_x_36) ;  /* 0x00000019080c7547 */ /* 0x010fec000b800000 */
[----:B------:R-:W0:Y:S01]  /*0160*/  LDC.64 R6, c[0x0][0x388] ;  /* 0x0000e200ff067b82 */ /* 0x000e220000000a00 */
[----:B------:R-:W-:-:S07]  /*0170*/  IMAD R11, R28, UR8, R21 ;  /* 0x000000081c0b7c24 */ /* 0x000fce000f8e0215 */
[----:B------:R-:W1:Y:S01]  /*0180*/  S2UR UR7, SR_CgaCtaId ;  /* 0x00000000000779c3 */ /* 0x000e620000008800 */
[----:B------:R-:W-:-:S07]  /*0190*/  IADD3 R9, PT, PT, R11, 0x20, RZ ;  /* 0x000000200b097810 */ /* 0x000fce0007ffe0ff */
[----:B------:R-:W2:Y:S01]  /*01a0*/  LDC.64 R2, c[0x0][0x380] ;  /* 0x0000e000ff027b82 */ /* 0x000ea20000000a00 */
[C---:B------:R-:W-:Y:S01]  /*01b0*/  IADD3 R27, PT, PT, R11.reuse, 0xa0, RZ ;  /* 0x000000a00b1b7810 */ /* 0x040fe20007ffe0ff */
[----:B------:R-:W-:Y:S01]  /*01c0*/  UMOV UR6, 0x400 ;  /* 0x0000040000067882 */ /* 0x000fe20000000000 */
[C---:B------:R-:W-:Y:S01]  /*01d0*/  IADD3 R25, PT, PT, R11.reuse, 0x80, RZ ;  /* 0x000000800b197810 */ /* 0x040fe20007ffe0ff */
[----:B------:R-:W-:Y:S01]  /*01e0*/  USHF.R.S32.HI UR4, URZ, 0x1f, UR8 ;  /* 0x0000001fff047899 */ /* 0x000fe20008011408 */
[C---:B------:R-:W-:Y:S01]  /*01f0*/  IADD3 R23, PT, PT, R11.reuse, 0x60, RZ ;  /* 0x000000600b177810 */ /* 0x040fe20007ffe0ff */
[----:B------:R-:W3:Y:S01]  /*0200*/  LDCU UR9, c[0x0][0x398] ;  /* 0x00007300ff0977ac */ /* 0x000ee20008000800 */
[C---:B------:R-:W-:Y:S01]  /*0210*/  IADD3 R5, PT, PT, R11.reuse, 0x40, RZ ;  /* 0x000000400b057810 */ /* 0x040fe20007ffe0ff */
[----:B0-----:R-:W-:-:S04]  /*0220*/  IMAD.WIDE.U32 R10, R11, 0x4, R6 ;  /* 0x000000040b0a7825 */ /* 0x001fc800078e0006 */
[----:B------:R-:W-:Y:S01]  /*0230*/  IMAD.WIDE.U32 R8, R9, 0x4, R6 ;  /* 0x0000000409087825 */ /* 0x000fe200078e0006 */
[----:B------:R-:W5:Y:S01]  /*0240*/  LDG.E R16, desc[UR12][R10.64] ;  /* 0x0000000c0a107981 */ /* 0x000f62000c1e1900 */
[----:B-1----:R-:W-:-:S03]  /*0250*/  ULEA UR10, UR7, UR6, 0x18 ;  /* 0x00000006070a7291 */ /* 0x002fc6000f8ec0ff */
[----:B------:R-:W5:Y:S01]  /*0260*/  LDG.E R18, desc[UR12][R8.64] ;  /* 0x0000000c08127981 */ /* 0x000f62000c1e1900 */
[----:B------:R-:W-:Y:S01]  /*0270*/  UIADD3 UR6, UPT, UPT, UR6, 0x1000, URZ ;  /* 0x0000100006067890 */ /* 0x000fe2000fffe0ff */
[--C-:B------:R-:W-:Y:S01]  /*0280*/  IMAD.WIDE.U32 R4, R5, 0x4, R6.reuse ;  /* 0x0000000405047825 */ /* 0x100fe200078e0006 */
[----:B------:R-:W-:Y:S02]  /*0290*/  IADD3 R0, PT, PT, R28, 0x20, RZ ;  /* 0x000000201c007810 */ /* 0x000fe40007ffe0ff */
[----:B------:R-:W-:Y:S01]  /*02a0*/  ULEA UR6, UR7, UR6, 0x18 ;  /* 0x0000000607067291 */ /* 0x000fe2000f8ec0ff */
[--C-:B------:R-:W-:Y:S01]  /*02b0*/  IMAD.WIDE.U32 R26, R27, 0x4, R6.reuse ;  /* 0x000000041b1a7825 */ /* 0x100fe200078e0006 */
[----:B------:R-:W-:Y:S01]  /*02c0*/  ULEA.HI UR4, UR4, UR8, URZ, 0x5 ;  /* 0x0000000804047291 */ /* 0x000fe2000f8f28ff */
[----:B------:R0:W5:Y:S02]  /*02d0*/  LDG.E R20, desc[UR12][R4.64] ;  /* 0x0000000c04147981 */ /* 0x000164000c1e1900 */
[----:B------:R-:W-:-:S04]  /*02e0*/  IMAD.WIDE.U32 R24, R25, 0x4, R6 ;  /* 0x0000000419187825 */ /* 0x000fc800078e0006 */
[----:B------:R-:W-:Y:S01]  /*02f0*/  IMAD.WIDE.U32 R22, R23, 0x4, R6 ;  /* 0x0000000417167825 */ /* 0x000fe200078e0006 */
[----:B------:R-:W-:Y:S01]  /*0300*/  USHF.R.S32.HI UR4, URZ, 0x5, UR4 ;  /* 0x00000005ff047899 */ /* 0x000fe20008011404 */
[----:B------:R-:W5:Y:S02]  /*0310*/  LDG.E R26, desc[UR12][R26.64] ;  /* 0x0000000c1a1a7981 */ /* 0x000f64000c1e1900 */
[----:B--2---:R-:W-:Y:S01]  /*0320*/  IMAD.WIDE.U32 R6, R19, 0x4, R2 ;  /* 0x0000000413067825 */ /* 0x004fe200078e0002 */
[----:B0-----:R-:W-:Y:S01]  /*0330*/  LEA R4, R28, UR10, 0x7 ;  /* 0x0000000a1c047c11 */ /* 0x001fe2000f8e38ff */
[----:B------:R0:W5:Y:S01]  /*0340*/  LDG.E R24, desc[UR12][R24.64] ;  /* 0x0000000c18187981 */ /* 0x000162000c1e1900 */
[----:B------:R-:W-:Y:S01]  /*0350*/  LEA R5, R17, UR6, 0x2 ;  /* 0x0000000611057c11 */ /* 0x000fe2000f8e10ff */
[----:B------:R-:W-:Y:S01]  /*0360*/  IMAD R0, R0, UR8, R21 ;  /* 0x0000000800007c24 */ /* 0x000fe2000f8e0215 */
[----:B------:R-:W-:Y:S01]  /*0370*/  MOV R33, RZ ;  /* 0x000000ff00217202 */ /* 0x000fe20000000f00 */
[----:B------:R1:W5:Y:S01]  /*0380*/  LDG.E R22, desc[UR12][R22.64] ;  /* 0x0000000c16167981 */ /* 0x000362000c1e1900 */
[----:B------:R-:W-:-:S02]  /*0390*/  MOV R2, R19 ;  /* 0x0000001300027202 */ /* 0x000fc40000000f00 */
[----:B------:R-:W-:Y:S01]  /*03a0*/  MOV R29, RZ ;  /* 0x000000ff001d7202 */ /* 0x000fe20000000f00 */
[----:B------:R2:W5:Y:S01]  /*03b0*/  LDG.E R7, desc[UR12][R6.64] ;  /* 0x0000000c06077981 */ /* 0x000562000c1e1900 */
[----:B------:R-:W-:Y:S02]  /*03c0*/  MOV R31, RZ ;  /* 0x000000ff001f7202 */ /* 0x000fe40000000f00 */
[----:B0-----:R-:W-:Y:S02]  /*03d0*/  MOV R25, RZ ;  /* 0x000000ff00197202 */ /* 0x001fe40000000f00 */
[----:B------:R-:W-:Y:S02]  /*03e0*/  MOV R27, RZ ;  /* 0x000000ff001b7202 */ /* 0x000fe40000000f00 */
[----:B-1----:R-:W-:Y:S02]  /*03f0*/  MOV R23, RZ ;  /* 0x000000ff00177202 */ /* 0x002fe40000000f00 */
[----:B------:R-:W-:-:S02]  /*0400*/  IADD3 R0, PT, PT, R0, 0x60, RZ ;  /* 0x0000006000007810 */ /* 0x000fc40007ffe0ff */
[----:B--2---:R-:W-:Y:S02]  /*0410*/  LEA R6, R17, R4, 0x2 ;  /* 0x0000000411067211 */ /* 0x004fe400078e10ff */
[----:B------:R-:W-:Y:S01]  /*0420*/  LEA R3, R28, R5, 0x8 ;  /* 0x000000051c037211 */ /* 0x000fe200078e40ff */
[----:B------:R-:W-:Y:S02]  /*0430*/  UIADD3 UR11, UPT, UPT, UR4, -0x1, URZ ;  /* 0xffffffff040b7890 */ /* 0x000fe4000fffe0ff */
[----:B------:R-:W-:-:S03]  /*0440*/  UIADD3 UR7, UPT, UPT, -UR4, URZ, URZ ;  /* 0x000000ff04077290 */ /* 0x000fc6000fffe1ff */
[----:B---3--:R-:W-:-:S09]  /*0450*/  UMOV UR4, URZ ;  /* 0x000000ff00047c82 */ /* 0x008fd20008000000 */
.L_x_38:
[----:B-----5:R0:W-:Y:S01]  /*0460*/  STS [R6], R7 ;  /* 0x0000000706007388 */ /* 0x0201e20000000800 */
[----:B------:R-:W-:-:S03]  /*0470*/  UIADD3 UR4, UPT, UPT, UR4, 0x1, URZ ;  /* 0x0000000104047890 */ /* 0x000fc6000fffe0ff */
[----:B------:R0:W-:Y:S01]  /*0480*/  STS [R3], R16 ;  /* 0x0000001003007388 */ /* 0x0001e20000000800 */
[----:B------:R-:W-:-:S03]  /*0490*/  UISETP.GE.AND UP0, UPT, UR4, UR11, UPT ;  /* 0x0000000b0400728c */ /* 0x000fc6000bf06270 */
[----:B------:R0:W-:Y:S04]  /*04a0*/  STS [R3+0x80], R18 ;  /* 0x0000801203007388 */ /* 0x0001e80000000800 */
[----:B------:R0:W-:Y:S04]  /*04b0*/  STS [R3+0x100], R20 ;  /* 0x0001001403007388 */ /* 0x0001e80000000800 */
[----:B------:R0:W-:Y:S04]  /*04c0*/  STS [R3+0x180], R22 ;  /* 0x0001801603007388 */ /* 0x0001e80000000800 */
[----:B------:R0:W-:Y:S04]  /*04d0*/  STS [R3+0x200], R24 ;  /* 0x0002001803007388 */ /* 0x0001e80000000800 */
[----:B------:R0:W-:Y:S01]  /*04e0*/  STS [R3+0x280], R26 ;  /* 0x0002801a03007388 */ /* 0x0001e20000000800 */
[----:B------:R-:W-:Y:S06]  /*04f0*/  BAR.SYNC.DEFER_BLOCKING 0x0 ;  /* 0x0000000000007b1d */ /* 0x000fec0000010000 */
[----:B------:R0:W1:Y:S01]  /*0500*/  LDS R32, [R5] ;  /* 0x0000000005207984 */ /* 0x0000620000000800 */
[----:B------:R-:W-:Y:S05]  /*0510*/  BRA.U UP0, `(.L_x_37) ;  /* 0x0000000100c87547 */ /* 0x000fea000b800000 */
[----:B0-----:R-:W-:Y:S01]  /*0520*/  IADD3 R7, PT, PT, R28, 0x20, RZ ;  /* 0x000000201c077810 */ /* 0x001fe20007ffe0ff */
[----:B------:R-:W-:Y:S01]  /*0530*/  HFMA2 R16, -RZ, RZ, 0, 0 ;  /* 0x00000000ff107431 */ /* 0x000fe200000001ff */
[----:B------:R-:W-:Y:S02]  /*0540*/  IADD3 R10, PT, PT, R21, 0xa0, RZ ;  /* 0x000000a0150a7810 */ /* 0x000fe40007ffe0ff */
[----:B------:R-:W-:Y:S02]  /*0550*/  ISETP.GE.U32.AND P1, PT, R7, UR9, PT ;  /* 0x0000000907007c0c */ /* 0x000fe4000bf26070 */
[C---:B------:R-:W-:Y:S02]  /*0560*/  IADD3 R7, PT, PT, R21.reuse, 0x20, RZ ;  /* 0x0000002015077810 */ /* 0x040fe40007ffe0ff */
[----:B------:R-:W-:Y:S02]  /*0570*/  ISETP.GE.OR P6, PT, R21, UR9, P1 ;  /* 0x0000000915007c0c */ /* 0x000fe40008fc6670 */
[----:B------:R-:W-:-:S02]  /*0580*/  ISETP.GE.OR P5, PT, R7, UR9, P1 ;  /* 0x0000000907007c0c */ /* 0x000fc40008fa6670 */
[----:B------:R-:W-:Y:S02]  /*0590*/  IADD3 R7, PT, PT, R21, 0x40, RZ ;  /* 0x0000004015077810 */ /* 0x000fe40007ffe0ff */
[----:B------:R-:W-:Y:S02]  /*05a0*/  ISETP.GE.OR P2, PT, R10, UR9, P1 ;  /* 0x000000090a007c0c */ /* 0x000fe40008f46670 */
[----:B------:R-:W-:Y:S02]  /*05b0*/  ISETP.GE.OR P4, PT, R7, UR9, P1 ;  /* 0x0000000907007c0c */ /* 0x000fe40008f86670 */
[C---:B------:R-:W-:Y:S02]  /*05c0*/  IADD3 R7, PT, PT, R21.reuse, 0x80, RZ ;  /* 0x0000008015077810 */ /* 0x040fe40007ffe0ff */
[----:B------:R-:W-:Y:S01]  /*05d0*/  IADD3 R10, PT, PT, R21, 0x60, RZ ;  /* 0x00000060150a7810 */ /* 0x000fe20007ffe0ff */
[----:B------:R-:W0:Y:S01]  /*05e0*/  @!P6 LDC.64 R8, c[0x0][0x388] ;  /* 0x0000e200ff08eb82 */ /* 0x000e220000000a00 */
[----:B------:R-:W-:-:S02]  /*05f0*/  ISETP.GE.OR P3, PT, R7, UR9, P1 ;  /* 0x0000000907007c0c */ /* 0x000fc40008f66670 */
[----:B------:R-:W-:Y:S02]  /*0600*/  IADD3 R7, PT, PT, R17, 0x20, RZ ;  /* 0x0000002011077810 */ /* 0x000fe40007ffe0ff */
[----:B------:R-:W-:Y:S02]  /*0610*/  ISETP.GE.OR P1, PT, R10, UR9, P1 ;  /* 0x000000090a007c0c */ /* 0x000fe40008f26670 */
[----:B------:R-:W-:Y:S01]  /*0620*/  ISETP.GE.U32.AND P0, PT, R7, UR9, PT ;  /* 0x0000000907007c0c */ /* 0x000fe2000bf06070 */
[----:B------:R-:W2:Y:S01]  /*0630*/  @!P5 LDC.64 R36, c[0x0][0x388] ;  /* 0x0000e200ff24db82 */ /* 0x000ea20000000a00 */
[----:B------:R-:W-:Y:S02]  /*0640*/  @!P6 IADD3 R7, PT, PT, R0, -0x60, RZ ;  /* 0xffffffa00007e810 */ /* 0x000fe40007ffe0ff */
[----:B------:R-:W-:-:S05]  /*0650*/  ISETP.GE.U32.OR P0, PT, R30, UR9, P0 ;  /* 0x000000091e007c0c */ /* 0x000fca0008706470 */
[----:B------:R-:W3:Y:S01]  /*0660*/  @!P4 LDC.64 R34, c[0x0][0x388] ;  /* 0x0000e200ff22cb82 */ /* 0x000ee20000000a00 */
[----:B0-----:R-:W-:-:S07]  /*0670*/  @!P6 IMAD.WIDE.U32 R8, R7, 0x4, R8 ;  /* 0x000000040708e825 */ /* 0x001fce00078e0008 */
[----:B------:R-:W0:Y:S01]  /*0680*/  @!P3 LDC.64 R14, c[0x0][0x388] ;  /* 0x0000e200ff0ebb82 */ /* 0x000e220000000a00 */
[----:B------:R-:W-:Y:S01]  /*0690*/  @!P5 IADD3 R7, PT, PT, R0, -0x40, RZ ;  /* 0xffffffc00007d810 */ /* 0x000fe20007ffe0ff */
[----:B------:R4:W5:Y:S01]  /*06a0*/  @!P6 LDG.E R16, desc[UR12][R8.64] ;  /* 0x0000000c0810e981 */ /* 0x000962000c1e1900 */
[----:B------:R-:W-:-:S03]  /*06b0*/  MOV R18, RZ ;  /* 0x000000ff00127202 */ /* 0x000fc60000000f00 */
[----:B--2---:R-:W-:Y:S02]  /*06c0*/  @!P5 IMAD.WIDE.U32 R36, R7, 0x4, R36 ;  /* 0x000000040724d825 */ /* 0x004fe400078e0024 */
[----:B------:R-:W2:Y:S01]  /*06d0*/  @!P0 LDC.64 R12, c[0x0][0x380] ;  /* 0x0000e000ff0c8b82 */ /* 0x000ea20000000a00 */
[C---:B------:R-:W-:Y:S02]  /*06e0*/  @!P4 IADD3 R7, PT, PT, R0.reuse, -0x20, RZ ;  /* 0xffffffe00007c810 */ /* 0x040fe40007ffe0ff */
[----:B------:R-:W-:Y:S01]  /*06f0*/  @!P2 IADD3 R22, PT, PT, R0, 0x40, RZ ;  /* 0x000000400016a810 */ /* 0x000fe20007ffe0ff */
[----:B------:R-:W-:Y:S01]  /*0700*/  HFMA2 R20, -RZ, RZ, 0, 0 ;  /* 0x00000000ff147431 */ /* 0x000fe200000001ff */
[----:B------:R-:W-:Y:S01]  /*0710*/  MOV R24, RZ ;  /* 0x000000ff00187202 */ /* 0x000fe20000000f00 */
[----:B------:R0:W5:Y:S02]  /*0720*/  @!P5 LDG.E R18, desc[UR12][R36.64] ;  /* 0x0000000c2412d981 */ /* 0x000164000c1e1900 */
[----:B----4-:R-:W4:Y:S01]  /*0730*/  @!P2 LDC.64 R8, c[0x0][0x388] ;  /* 0x0000e200ff08ab82 */ /* 0x010f220000000a00 */
[----:B---3--:R-:W-:-:S07]  /*0740*/  @!P4 IMAD.WIDE.U32 R34, R7, 0x4, R34 ;  /* 0x000000040722c825 */ /* 0x008fce00078e0022 */
[----:B------:R-:W3:Y:S01]  /*0750*/  @!P1 LDC.64 R10, c[0x0][0x388] ;  /* 0x0000e200ff0a9b82 */ /* 0x000ee20000000a00 */
[----:B------:R-:W-:Y:S01]  /*0760*/  @!P3 IADD3 R7, PT, PT, R0, 0x20, RZ ;  /* 0x000000200007b810 */ /* 0x000fe20007ffe0ff */
[----:B------:R0:W5:Y:S04]  /*0770*/  @!P4 LDG.E R20, desc[UR12][R34.64] ;  /* 0x0000000c2214c981 */ /* 0x000168000c1e1900 */
[----:B0-----:R-:W-:Y:S01]  /*0780*/  @!P3 IMAD.WIDE.U32 R14, R7, 0x4, R14 ;  /* 0x00000004070eb825 */ /* 0x001fe200078e000e */
[----:B------:R-:W-:Y:S02]  /*0790*/  @!P0 IADD3 R7, PT, PT, R2, 0x20, RZ ;  /* 0x0000002002078810 */ /* 0x000fe40007ffe0ff */
[----:B------:R-:W-:Y:S02]  /*07a0*/  MOV R26, RZ ;  /* 0x000000ff001a7202 */ /* 0x000fe40000000f00 */
[----:B------:R0:W5:Y:S01]  /*07b0*/  @!P3 LDG.E R24, desc[UR12][R14.64] ;  /* 0x0000000c0e18b981 */ /* 0x000162000c1e1900 */
[----:B--2---:R-:W-:-:S04]  /*07c0*/  @!P0 IMAD.WIDE.U32 R12, R7, 0x4, R12 ;  /* 0x00000004070c8825 */ /* 0x004fc800078e000c */
[----:B------:R-:W-:Y:S02]  /*07d0*/  HFMA2 R7, -RZ, RZ, 0, 0 ;  /* 0x00000000ff077431 */ /* 0x000fe400000001ff */
[----:B----4-:R-:W-:-:S04]  /*07e0*/  @!P2 IMAD.WIDE.U32 R8, R22, 0x4, R8 ;  /* 0x000000041608a825 */ /* 0x010fc800078e0008 */
[----:B------:R-:W-:Y:S01]  /*07f0*/  HFMA2 R22, -RZ, RZ, 0, 0 ;  /* 0x00000000ff167431 */ /* 0x000fe200000001ff */
[----:B------:R0:W5:Y:S01]  /*0800*/  @!P2 LDG.E R26, desc[UR12][R8.64] ;  /* 0x0000000c081aa981 */ /* 0x000162000c1e1900 */
[----:B---3--:R-:W-:-:S03]  /*0810*/  @!P1 IMAD.WIDE.U32 R10, R0, 0x4, R10 ;  /* 0x00000004000a9825 */ /* 0x008fc600078e000a */
[----:B------:R0:W5:Y:S04]  /*0820*/  @!P0 LDG.E R7, desc[UR12][R12.64] ;  /* 0x0000000c0c078981 */ /* 0x000168000c1e1900 */
[----:B------:R0:W5:Y:S02]  /*0830*/  @!P1 LDG.E R22, desc[UR12][R10.64] ;  /* 0x0000000c0a169981 */ /* 0x000164000c1e1900 */
.L_x_37:
[----:B0-----:R-:W1:Y:S01]  /*0840*/  LDS.128 R12, [R4] ;  /* 0x00000000040c7984 */ /* 0x001e620000000c00 */
[----:B------:R-:W-:Y:S01]  /*0850*/  UIADD3 UR7, UPT, UPT, UR7, 0x1, URZ ;  /* 0x0000000107077890 */ /* 0x000fe2000fffe0ff */
[----:B------:R-:W-:Y:S01]  /*0860*/  IADD3 R28, PT, PT, R28, 0x20, RZ ;  /* 0x000000201c1c7810 */ /* 0x000fe20007ffe0ff */
[----:B------:R-:W-:Y:S01]  /*0870*/  UMOV UR8, UR9 ;  /* 0x0000000900087c82 */ /* 0x000fe20008000000 */
[----:B------:R-:W0:Y:S01]  /*0880*/  LDS R11, [R5+0x80] ;  /* 0x00008000050b7984 */ /* 0x000e220000000800 */
[----:B------:R-:W-:Y:S01]  /*0890*/  UISETP.NE.AND UP0, UPT, UR7, URZ, UPT ;  /* 0x000000ff0700728c */ /* 0x000fe2000bf05270 */
[----:B------:R-:W-:Y:S02]  /*08a0*/  IADD3 R2, PT, PT, R2, 0x20, RZ ;  /* 0x0000002002027810 */ /* 0x000fe40007ffe0ff */
[----:B------:R-:W2:Y:S01]  /*08b0*/  LDS R9, [R5+0x100] ;  /* 0x0001000005097984 */ /* 0x000ea20000000800 */
[----:B------:R-:W-:-:S03]  /*08c0*/  IADD3 R17, PT, PT, R17, 0x20, RZ ;  /* 0x0000002011117810 */ /* 0x000fc60007ffe0ff */
[----:B------:R-:W3:Y:S04]  /*08d0*/  LDS R36, [R5+0x180] ;  /* 0x0001800005247984 */ /* 0x000ee80000000800 */
[----:B------:R-:W4:Y:S04]  /*08e0*/  LDS R34, [R5+0x200] ;  /* 0x0002000005227984 */ /* 0x000f280000000800 */
[----:B------:R-:W4:Y:S04]  /*08f0*/  LDS R10, [R5+0x280] ;  /* 0x00028000050a7984 */ /* 0x000f280000000800 */
[----:B------:R-:W4:Y:S01]  /*0900*/  LDS R8, [R5+0x300] ;  /* 0x0003000005087984 */ /* 0x000f220000000800 */
[C---:B-1----:R-:W-:Y:S01]  /*0910*/  FFMA R32, R12.reuse, R32, R23 ;  /* 0x000000200c207223 */ /* 0x042fe20000000017 */
[C---:B0-----:R-:W-:Y:S01]  /*0920*/  FFMA R27, R12.reuse, R11, R27 ;  /* 0x0000000b0c1b7223 */ /* 0x041fe2000000001b */
[----:B--2---:R-:W-:-:S02]  /*0930*/  FFMA R25, R12, R9, R25 ;  /* 0x000000090c197223 */ /* 0x004fc40000000019 */
[-C--:B------:R-:W-:Y:S01]  /*0940*/  FFMA R23, R9, R13.reuse, R32 ;  /* 0x0000000d09177223 */ /* 0x080fe20000000020 */
[----:B---3--:R-:W-:Y:S01]  /*0950*/  FFMA R11, R12, R36, R31 ;  /* 0x000000240c0b7223 */ /* 0x008fe2000000001f */
[-C--:B------:R-:W-:Y:S01]  /*0960*/  FFMA R27, R36, R13.reuse, R27 ;  /* 0x0000000d241b7223 */ /* 0x080fe2000000001b */
[----:B----4-:R-:W-:Y:S01]  /*0970*/  FFMA R31, R12, R34, R29 ;  /* 0x000000220c1f7223 */ /* 0x010fe2000000001d */
[CC--:B------:R-:W-:Y:S01]  /*0980*/  FFMA R9, R34.reuse, R13.reuse, R25 ;  /* 0x0000000d22097223 */ /* 0x0c0fe20000000019 */
[----:B------:R-:W-:Y:S01]  /*0990*/  FFMA R32, R34, R14, R23 ;  /* 0x0000000e22207223 */ /* 0x000fe20000000017 */
[----:B------:R-:W0:Y:S01]  /*09a0*/  LDS R25, [R5+0x400] ;  /* 0x0004000005197984 */ /* 0x000e220000000800 */
[----:B------:R-:W-:Y:S01]  /*09b0*/  FFMA R33, R12, R10, R33 ;  /* 0x0000000a0c217223 */ /* 0x000fe20000000021 */
[CC--:B------:R-:W-:Y:S01]  /*09c0*/  FFMA R36, R10.reuse, R14.reuse, R27 ;  /* 0x0000000e0a247223 */ /* 0x0c0fe2000000001b */
[-C--:B------:R-:W-:Y:S01]  /*09d0*/  FFMA R29, R10, R13.reuse, R11 ;  /* 0x0000000d0a1d7223 */ /* 0x080fe2000000000b */
[----:B------:R-:W1:Y:S01]  /*09e0*/  LDS R34, [R5+0x380] ;  /* 0x0003800005227984 */ /* 0x000e620000000800 */
[C---:B------:R-:W-:Y:S01]  /*09f0*/  FFMA R31, R8.reuse, R13, R31 ;  /* 0x0000000d081f7223 */ /* 0x040fe2000000001f */
[CC--:B------:R-:W-:Y:S01]  /*0a00*/  FFMA R12, R8.reuse, R14.reuse, R9 ;  /* 0x0000000e080c7223 */ /* 0x0c0fe20000000009 */
[-C--:B------:R-:W-:Y:S01]  /*0a10*/  FFMA R27, R8, R15.reuse, R32 ;  /* 0x0000000f081b7223 */ /* 0x080fe20000000020 */
[----:B------:R-:W2:Y:S04]  /*0a20*/  LDS R23, [R5+0x480] ;  /* 0x0004800005177984 */ /* 0x000ea80000000800 */
[----:B------:R-:W3:Y:S01]  /*0a30*/  LDS.128 R8, [R4+0x10] ;  /* 0x0000100004087984 */ /* 0x000ee20000000c00 */
[C---:B0-----:R-:W-:Y:S01]  /*0a40*/  FFMA R12, R25.reuse, R15, R12 ;  /* 0x0000000f190c7223 */ /* 0x041fe2000000000c */
[C---:B-1----:R-:W-:Y:S01]  /*0a50*/  FFMA R33, R34.reuse, R13, R33 ;  /* 0x0000000d22217223 */ /* 0x042fe20000000021 */
[CC--:B------:R-:W-:Y:S01]  /*0a60*/  FFMA R32, R34.reuse, R14.reuse, R29 ;  /* 0x0000000e22207223 */ /* 0x0c0fe2000000001d */
[-C--:B------:R-:W-:Y:S01]  /*0a70*/  FFMA R13, R34, R15.reuse, R36 ;  /* 0x0000000f220d7223 */ /* 0x080fe20000000024 */
[-C--:B------:R-:W-:Y:S01]  /*0a80*/  FFMA R34, R25, R14.reuse, R31 ;  /* 0x0000000e19227223 */ /* 0x080fe2000000001f */
[----:B------:R-:W0:Y:S01]  /*0a90*/  LDS R29, [R5+0x500] ;  /* 0x00050000051d7984 */ /* 0x000e220000000800 */
[C---:B--2---:R-:W-:Y:S01]  /*0aa0*/  FFMA R14, R23.reuse, R14, R33 ;  /* 0x0000000e170e7223 */ /* 0x044fe20000000021 */
[----:B------:R-:W-:-:S02]  /*0ab0*/  FFMA R33, R23, R15, R32 ;  /* 0x0000000f17217223 */ /* 0x000fc40000000020 */
[----:B------:R-:W1:Y:S01]  /*0ac0*/  LDS R31, [R5+0x580] ;  /* 0x00058000051f7984 */ /* 0x000e620000000800 */
[-C--:B---3--:R-:W-:Y:S01]  /*0ad0*/  FFMA R36, R25, R8.reuse, R27 ;  /* 0x0000000819247223 */ /* 0x088fe2000000001b */
[-C--:B------:R-:W-:Y:S02]  /*0ae0*/  FFMA R13, R23, R8.reuse, R13 ;  /* 0x00000008170d7223 */ /* 0x080fe4000000000d */
[----:B------:R-:W2:Y:S04]  /*0af0*/  LDS R27, [R5+0x600] ;  /* 0x00060000051b7984 */ /* 0x000ea80000000800 */
[----:B------:R-:W3:Y:S04]  /*0b00*/  LDS R25, [R5+0x680] ;  /* 0x0006800005197984 */ /* 0x000ee80000000800 */
[----:B------:R-:W4:Y:S01]  /*0b10*/  LDS R32, [R5+0x700] ;  /* 0x0007000005207984 */ /* 0x000f220000000800 */
[C---:B0-----:R-:W-:Y:S01]  /*0b20*/  FFMA R23, R29.reuse, R15, R34 ;  /* 0x0000000f1d177223 */ /* 0x041fe20000000022 */
[CC--:B------:R-:W-:Y:S01]  /*0b30*/  FFMA R12, R29.reuse, R8.reuse, R12 ;  /* 0x000000081d0c7223 */ /* 0x0c0fe2000000000c */
[----:B------:R-:W-:Y:S01]  /*0b40*/  FFMA R29, R29, R9, R36 ;  /* 0x000000091d1d7223 */ /* 0x000fe20000000024 */
[C---:B-1----:R-:W-:Y:S01]  /*0b50*/  FFMA R34, R31.reuse, R15, R14 ;  /* 0x0000000f1f227223 */ /* 0x042fe2000000000e */
[CC--:B------:R-:W-:Y:S01]  /*0b60*/  FFMA R15, R31.reuse, R9.reuse, R13 ;  /* 0x000000091f0f7223 */ /* 0x0c0fe2000000000d */
[----:B------:R-:W-:Y:S01]  /*0b70*/  FFMA R14, R31, R8, R33 ;  /* 0x000000081f0e7223 */ /* 0x000fe20000000021 */
[C---:B--2---:R-:W-:Y:S01]  /*0b80*/  FFMA R13, R27.reuse, R9, R12 ;  /* 0x000000091b0d7223 */ /* 0x044fe2000000000c */
[-C--:B------:R-:W-:Y:S01]  /*0b90*/  FFMA R12, R27, R10.reuse, R29 ;  /* 0x0000000a1b0c7223 */ /* 0x080fe2000000001d */
[C---:B------:R-:W-:Y:S01]  /*0ba0*/  FFMA R33, R8.reuse, R27, R23 ;  /* 0x0000001b08217223 */ /* 0x040fe20000000017 */
[----:B---3--:R-:W-:Y:S01]  /*0bb0*/  FFMA R29, R8, R25, R34 ;  /* 0x00000019081d7223 */ /* 0x008fe20000000022 */
[C---:B------:R-:W-:Y:S01]  /*0bc0*/  FFMA R31, R25.reuse, R9, R14 ;  /* 0x00000009191f7223 */ /* 0x040fe2000000000e */
[----:B------:R-:W0:Y:S01]  /*0bd0*/  LDS R34, [R5+0x780] ;  /* 0x0007800005227984 */ /* 0x000e220000000800 */
[-C--:B------:R-:W-:Y:S01]  /*0be0*/  FFMA R36, R25, R10.reuse, R15 ;  /* 0x0000000a19247223 */ /* 0x080fe2000000000f */
[C---:B----4-:R-:W-:Y:S01]  /*0bf0*/  FFMA R8, R32.reuse, R10, R13 ;  /* 0x0000000a20087223 */ /* 0x050fe2000000000d */
[C---:B------:R-:W-:Y:S01]  /*0c00*/  FFMA R27, R32.reuse, R11, R12 ;  /* 0x0000000b201b7223 */ /* 0x040fe2000000000c */
[----:B------:R-:W1:Y:S01]  /*0c10*/  LDS R25, [R5+0x800] ;  /* 0x0008000005197984 */ /* 0x000e620000000800 */
[----:B------:R-:W-:-:S03]  /*0c20*/  FFMA R33, R32, R9, R33 ;  /* 0x0000000920217223 */ /* 0x000fc60000000021 */
[----:B------:R-:W2:Y:S04]  /*0c30*/  LDS R23, [R5+0x880] ;  /* 0x0008800005177984 */ /* 0x000ea80000000800 */
[----:B------:R-:W3:Y:S01]  /*0c40*/  LDS.128 R12, [R4+0x20] ;  /* 0x00002000040c7984 */ /* 0x000ee20000000c00 */
[C---:B0-----:R-:W-:Y:S01]  /*0c50*/  FFMA R29, R34.reuse, R9, R29 ;  /* 0x00000009221d7223 */ /* 0x041fe2000000001d */
[CC--:B------:R-:W-:Y:S01]  /*0c60*/  FFMA R32, R34.reuse, R10.reuse, R31 ;  /* 0x0000000a22207223 */ /* 0x0c0fe2000000001f */
[-C--:B------:R-:W-:Y:S01]  /*0c70*/  FFMA R9, R34, R11.reuse, R36 ;  /* 0x0000000b22097223 */ /* 0x080fe20000000024 */
[----:B------:R-:W0:Y:S01]  /*0c80*/  LDS R31, [R5+0x980] ;  /* 0x00098000051f7984 */ /* 0x000e220000000800 */
[CC--:B-1----:R-:W-:Y:S01]  /*0c90*/  FFMA R34, R25.reuse, R10.reuse, R33 ;  /* 0x0000000a19227223 */ /* 0x0c2fe20000000021 */
[-C--:B------:R-:W-:Y:S01]  /*0ca0*/  FFMA R8, R25, R11.reuse, R8 ;  /* 0x0000000b19087223 */ /* 0x080fe20000000008 */
[C---:B--2---:R-:W-:Y:S01]  /*0cb0*/  FFMA R10, R23.reuse, R10, R29 ;  /* 0x0000000a170a7223 */ /* 0x044fe2000000001d */
[----:B------:R-:W-:Y:S01]  /*0cc0*/  FFMA R33, R23, R11, R32 ;  /* 0x0000000b17217223 */ /* 0x000fe20000000020 */
[----:B------:R-:W1:Y:S01]  /*0cd0*/  LDS R29, [R5+0x900] ;  /* 0x00090000051d7984 */ /* 0x000e620000000800 */
[-C--:B---3--:R-:W-:Y:S01]  /*0ce0*/  FFMA R36, R25, R12.reuse, R27 ;  /* 0x0000000c19247223 */ /* 0x088fe2000000001b */
[----:B------:R-:W-:-:S02]  /*0cf0*/  FFMA R9, R23, R12, R9 ;  /* 0x0000000c17097223 */ /* 0x000fc40000000009 */
[----:B------:R-:W2:Y:S04]  /*0d00*/  LDS R27, [R5+0xa00] ;  /* 0x000a0000051b7984 */ /* 0x000ea80000000800 */
[----:B------:R-:W3:Y:S04]  /*0d10*/  LDS R25, [R5+0xa80] ;  /* 0x000a800005197984 */ /* 0x000ee80000000800 */
[----:B------:R-:W4:Y:S01]  /*0d20*/  LDS R32, [R5+0xb00] ;  /* 0x000b000005207984 */ /* 0x000f220000000800 */
[----:B0-----:R-:W-:Y:S01]  /*0d30*/  FFMA R35, R31, R13, R9 ;  /* 0x0000000d1f237223 */ /* 0x001fe20000000009 */
[-C--:B-1----:R-:W-:Y:S01]  /*0d40*/  FFMA R23, R29, R11.reuse, R34 ;  /* 0x0000000b1d177223 */ /* 0x082fe20000000022 */
[----:B------:R-:W-:Y:S01]  /*0d50*/  FFMA R34, R31, R11, R10 ;  /* 0x0000000b1f227223 */ /* 0x000fe2000000000a */
[-C--:B------:R-:W-:Y:S01]  /*0d60*/  FFMA R8, R29, R12.reuse, R8 ;  /* 0x0000000c1d087223 */ /* 0x080fe20000000008 */
[----:B------:R-:W-:Y:S01]  /*0d70*/  FFMA R10, R31, R12, R33 ;  /* 0x0000000c1f0a7223 */ /* 0x000fe20000000021 */
[----:B------:R-:W-:Y:S01]  /*0d80*/  FFMA R29, R29, R13, R36 ;  /* 0x0000000d1d1d7223 */ /* 0x000fe20000000024 */
[C---:B--2---:R-:W-:Y:S01]  /*0d90*/  FFMA R9, R12.reuse, R27, R23 ;  /* 0x0000001b0c097223 */ /* 0x044fe20000000017 */
[C---:B------:R-:W-:Y:S01]  /*0da0*/  FFMA R11, R27.reuse, R13, R8 ;  /* 0x0000000d1b0b7223 */ /* 0x040fe20000000008 */
[----:B------:R-:W-:Y:S01]  /*0db0*/  LDS R23, [R5+0xc80] ;  /* 0x000c800005177984 */ /* 0x000fe20000000800 */
[----:B---3--:R-:W-:Y:S01]  /*0dc0*/  FFMA R31, R12, R25, R34 ;  /* 0x000000190c1f7223 */ /* 0x008fe20000000022 */
[-C--:B------:R-:W-:Y:S01]  /*0dd0*/  FFMA R8, R27, R14.reuse, R29 ;  /* 0x0000000e1b087223 */ /* 0x080fe2000000001d */
[CC--:B------:R-:W-:Y:S01]  /*0de0*/  FFMA R33, R25.reuse, R13.reuse, R10 ;  /* 0x0000000d19217223 */ /* 0x0c0fe2000000000a */
[----:B------:R-:W0:Y:S01]  /*0df0*/  LDS R12, [R5+0xb80] ;  /* 0x000b8000050c7984 */ /* 0x000e220000000800 */
[-C--:B------:R-:W-:Y:S01]  /*0e00*/  FFMA R36, R25, R14.reuse, R35 ;  /* 0x0000000e19247223 */ /* 0x080fe20000000023 */
[C---:B----4-:R-:W-:Y:S01]  /*0e10*/  FFMA R25, R32.reuse, R13, R9 ;  /* 0x0000000d20197223 */ /* 0x050fe20000000009 */
[C---:B------:R-:W-:Y:S01]  /*0e20*/  FFMA R34, R32.reuse, R14, R11 ;  /* 0x0000000e20227223 */ /* 0x040fe2000000000b */
[----:B------:R-:W1:Y:S01]  /*0e30*/  LDS R27, [R5+0xc00] ;  /* 0x000c0000051b7984 */ /* 0x000e620000000800 */
[----:B------:R-:W-:-:S03]  /*0e40*/  FFMA R29, R32, R15, R8 ;  /* 0x0000000f201d7223 */ /* 0x000fc60000000008 */
[----:B------:R-:W2:Y:S01]  /*0e50*/  LDS.128 R8, [R4+0x30] ;  /* 0x0000300004087984 */ /* 0x000ea20000000c00 */
[C---:B0-----:R-:W-:Y:S01]  /*0e60*/  FFMA R13, R12.reuse, R13, R31 ;  /* 0x0000000d0c0d7223 */ /* 0x041fe2000000001f */
[CC--:B------:R-:W-:Y:S01]  /*0e70*/  FFMA R32, R12.reuse, R14.reuse, R33 ;  /* 0x0000000e0c207223 */ /* 0x0c0fe20000000021 */
[-C--:B------:R-:W-:Y:S01]  /*0e80*/  FFMA R31, R12, R15.reuse, R36 ;  /* 0x0000000f0c1f7223 */ /* 0x080fe20000000024 */
[-C--:B-1----:R-:W-:Y:S01]  /*0e90*/  FFMA R12, R27, R14.reuse, R25 ;  /* 0x0000000e1b0c7223 */ /* 0x082fe20000000019 */
[----:B------:R-:W-:Y:S01]  /*0ea0*/  FFMA R14, R23, R14, R13 ;  /* 0x0000000e170e7223 */ /* 0x000fe2000000000d */
[CC--:B------:R-:W-:Y:S01]  /*0eb0*/  FFMA R25, R27.reuse, R15.reuse, R34 ;  /* 0x0000000f1b197223 */ /* 0x0c0fe20000000022 */
[----:B------:R-:W0:Y:S01]  /*0ec0*/  LDS R13, [R5+0xd00] ;  /* 0x000d0000050d7984 */ /* 0x000e220000000800 */
[-C--:B--2---:R-:W-:Y:S01]  /*0ed0*/  FFMA R34, R27, R8.reuse, R29 ;  /* 0x000000081b227223 */ /* 0x084fe2000000001d */
[CC--:B------:R-:W-:Y:S01]  /*0ee0*/  FFMA R36, R23.reuse, R8.reuse, R31 ;  /* 0x0000000817247223 */ /* 0x0c0fe2000000001f */
[-C--:B------:R-:W-:Y:S01]  /*0ef0*/  FFMA R29, R23, R15.reuse, R32 ;  /* 0x0000000f171d7223 */ /* 0x080fe20000000020 */
[----:B------:R-:W1:Y:S04]  /*0f00*/  LDS R27, [R5+0xd80] ;  /* 0x000d8000051b7984 */ /* 0x000e680000000800 */
        /* <DEDUP_REMOVED lines=8> */
[----:B------:R-:W0:Y:S01]  /*0f90*/  LDS R34, [R5+0xf80] ;  /* 0x000f800005227984 */ /* 0x000e220000000800 */
[----:B------:R-:W-:Y:S01]  /*0fa0*/  FFMA R14, R27, R8, R29 ;  /* 0x000000081b0e7223 */ /* 0x000fe2000000001d */
[C---:B--2---:R-:W-:Y:S01]  /*0fb0*/  FFMA R15, R31.reuse, R9, R12 ;  /* 0x000000091f0f7223 */ /* 0x044fe2000000000c */
[C---:B------:R-:W-:Y:S01]  /*0fc0*/  FFMA R25, R8.reuse, R31, R33 ;  /* 0x0000001f08197223 */ /* 0x040fe20000000021 */
[-C--:B------:R-:W-:Y:S01]  /*0fd0*/  FFMA R12, R31, R10.reuse, R13 ;  /* 0x0000000a1f0c7223 */ /* 0x080fe2000000000d */
[----:B------:R-:W1:Y:S01]  /*0fe0*/  LDS R27, [R5+0x1080] ;  /* 0x00108000051b7984 */ /* 0x000e620000000800 */
[----:B---3--:R-:W-:Y:S01]  /*0ff0*/  FFMA R33, R8, R23, R35 ;  /* 0x0000001708217223 */ /* 0x008fe20000000023 */
[CC--:B------:R-:W-:Y:S01]  /*1000*/  FFMA R35, R23.reuse, R10.reuse, R36 ;  /* 0x0000000a17237223 */ /* 0x0c0fe20000000024 */
[-C--:B------:R-:W-:Y:S01]  /*1010*/  FFMA R29, R23, R9.reuse, R14 ;  /* 0x00000009171d7223 */ /* 0x080fe2000000000e */
[C---:B----4-:R-:W-:Y:S01]  /*1020*/  FFMA R36, R32.reuse, R9, R25 ;  /* 0x0000000920247223 */ /* 0x050fe20000000019 */
[----:B------:R-:W2:Y:S01]  /*1030*/  LDS R23, [R5+0x1000] ;  /* 0x0010000005177984 */ /* 0x000ea20000000800 */
[C---:B------:R-:W-:Y:S01]  /*1040*/  FFMA R8, R32.reuse, R10, R15 ;  /* 0x0000000a20087223 */ /* 0x040fe2000000000f */
[----:B------:R-:W-:-:S02]  /*1050*/  FFMA R25, R32, R11, R12 ;  /* 0x0000000b20197223 */ /* 0x000fc4000000000c */
[----:B------:R-:W3:Y:S04]  /*1060*/  LDS.128 R12, [R4+0x40] ;  /* 0x00004000040c7984 */ /* 0x000ee80000000c00 */
[----:B------:R-:W4:Y:S01]  /*1070*/  LDS R32, [R5+0x1180] ;  /* 0x0011800005207984 */ /* 0x000f220000000800 */
[C---:B0-----:R-:W-:Y:S01]  /*1080*/  FFMA R33, R34.reuse, R9, R33 ;  /* 0x0000000922217223 */ /* 0x041fe20000000021 */
[CC--:B------:R-:W-:Y:S01]  /*1090*/  FFMA R29, R34.reuse, R10.reuse, R29 ;  /* 0x0000000a221d7223 */ /* 0x0c0fe2000000001d */
[-C--:B------:R-:W-:Y:S02]  /*10a0*/  FFMA R35, R34, R11.reuse, R35 ;  /* 0x0000000b22237223 */ /* 0x080fe40000000023 */
[----:B------:R-:W0:Y:S01]  /*10b0*/  LDS R34, [R5+0x1100] ;  /* 0x0011000005227984 */ /* 0x000e220000000800 */
[CC--:B-1----:R-:W-:Y:S01]  /*10c0*/  FFMA R33, R27.reuse, R10.reuse, R33 ;  /* 0x0000000a1b217223 */ /* 0x0c2fe20000000021 */
[-C--:B------:R-:W-:Y:S01]  /*10d0*/  FFMA R29, R27, R11.reuse, R29 ;  /* 0x0000000b1b1d7223 */ /* 0x080fe2000000001d */
[C---:B--2---:R-:W-:Y:S01]  /*10e0*/  FFMA R9, R23.reuse, R10, R36 ;  /* 0x0000000a17097223 */ /* 0x044fe20000000024 */
[----:B------:R-:W-:-:S02]  /*10f0*/  FFMA R31, R23, R11, R8 ;  /* 0x0000000b171f7223 */ /* 0x000fc40000000008 */
[----:B------:R-:W-:Y:S01]  /*1100*/  LDS R8, [R5+0x1300] ;  /* 0x0013000005087984 */ /* 0x000fe20000000800 */
[-C--:B---3--:R-:W-:Y:S01]  /*1110*/  FFMA R36, R23, R12.reuse, R25 ;  /* 0x0000000c17247223 */ /* 0x088fe20000000019 */
[-C--:B------:R-:W-:Y:S02]  /*1120*/  FFMA R27, R27, R12.reuse, R35 ;  /* 0x0000000c1b1b7223 */ /* 0x080fe40000000023 */
[----:B------:R-:W1:Y:S02]  /*1130*/  LDS R23, [R5+0x1200] ;  /* 0x0012000005177984 */ /* 0x000e640000000800 */
[----:B----4-:R-:W-:Y:S02]  /*1140*/  FFMA R27, R32, R13, R27 ;  /* 0x0000000d201b7223 */ /* 0x010fe4000000001b */
[----:B------:R-:W2:Y:S01]  /*1150*/  LDS R25, [R5+0x1280] ;  /* 0x0012800005197984 */ /* 0x000ea20000000800 */
[CC--:B0-----:R-:W-:Y:S01]  /*1160*/  FFMA R10, R34.reuse, R12.reuse, R31 ;  /* 0x0000000c220a7223 */ /* 0x0c1fe2000000001f */
[C---:B------:R-:W-:Y:S01]  /*1170*/  FFMA R9, R34.reuse, R11, R9 ;  /* 0x0000000b22097223 */ /* 0x040fe20000000009 */
[----:B------:R-:W-:Y:S01]  /*1180*/  FFMA R31, R34, R13, R36 ;  /* 0x0000000d221f7223 */ /* 0x000fe20000000024 */
[C---:B------:R-:W-:Y:S01]  /*1190*/  FFMA R36, R32.reuse, R11, R33 ;  /* 0x0000000b20247223 */ /* 0x040fe20000000021 */
[----:B------:R-:W-:Y:S01]  /*11a0*/  FFMA R34, R32, R12, R29 ;  /* 0x0000000c20227223 */ /* 0x000fe2000000001d */
[----:B------:R-:W-:Y:S04]  /*11b0*/  LDS R33, [R5+0x1480] ;  /* 0x0014800005217984 */ /* 0x000fe80000000800 */
[----:B------:R-:W0:Y:S04]  /*11c0*/  LDS R32, [R5+0x1380] ;  /* 0x0013800005207984 */ /* 0x000e280000000800 */
[----:B------:R-:W3:Y:S01]  /*11d0*/  LDS R29, [R5+0x1400] ;  /* 0x00140000051d7984 */ /* 0x000ee20000000800 */
[C---:B-1----:R-:W-:Y:S01]  /*11e0*/  FFMA R11, R12.reuse, R23, R9 ;  /* 0x000000170c0b7223 */ /* 0x042fe20000000009 */
[C---:B------:R-:W-:Y:S01]  /*11f0*/  FFMA R9, R23.reuse, R13, R10 ;  /* 0x0000000d17097223 */ /* 0x040fe2000000000a */
[-C--:B------:R-:W-:Y:S01]  /*1200*/  FFMA R10, R23, R14.reuse, R31 ;  /* 0x0000000e170a7223 */ /* 0x080fe2000000001f */
[----:B--2---:R-:W-:Y:S01]  /*1210*/  FFMA R23, R12, R25, R36 ;  /* 0x000000190c177223 */ /* 0x004fe20000000024 */
[CC--:B------:R-:W-:Y:S01]  /*1220*/  FFMA R35, R25.reuse, R13.reuse, R34 ;  /* 0x0000000d19237223 */ /* 0x0c0fe20000000022 */
[C---:B------:R-:W-:Y:S01]  /*1230*/  FFMA R34, R8.reuse, R13, R11 ;  /* 0x0000000d08227223 */ /* 0x040fe2000000000b */
[CC--:B------:R-:W-:Y:S01]  /*1240*/  FFMA R36, R8.reuse, R14.reuse, R9 ;  /* 0x0000000e08247223 */ /* 0x0c0fe20000000009 */
[----:B------:R-:W-:Y:S01]  /*1250*/  FFMA R31, R8, R15, R10 ;  /* 0x0000000f081f7223 */ /* 0x000fe2000000000a */
[-C--:B------:R-:W-:Y:S01]  /*1260*/  FFMA R12, R25, R14.reuse, R27 ;  /* 0x0000000e190c7223 */ /* 0x080fe2000000001b */
[----:B------:R-:W1:Y:S01]  /*1270*/  LDS.128 R8, [R4+0x50] ;  /* 0x0000500004087984 */ /* 0x000e620000000c00 */
[C---:B0-----:R-:W-:Y:S01]  /*1280*/  FFMA R23, R32.reuse, R13, R23 ;  /* 0x0000000d20177223 */ /* 0x041fe20000000017 */
[CC--:B------:R-:W-:Y:S01]  /*1290*/  FFMA R35, R32.reuse, R14.reuse, R35 ;  /* 0x0000000e20237223 */ /* 0x0c0fe20000000023 */
[-C--:B------:R-:W-:Y:S01]  /*12a0*/  FFMA R12, R32, R15.reuse, R12 ;  /* 0x0000000f200c7223 */ /* 0x080fe2000000000c */
[-C--:B---3--:R-:W-:Y:S01]  /*12b0*/  FFMA R13, R29, R14.reuse, R34 ;  /* 0x0000000e1d0d7223 */ /* 0x088fe20000000022 */
[----:B------:R-:W0:Y:S01]  /*12c0*/  LDS R32, [R5+0x1580] ;  /* 0x0015800005207984 */ /* 0x000e220000000800 */
[----:B------:R-:W-:Y:S01]  /*12d0*/  FFMA R27, R33, R14, R23 ;  /* 0x0000000e211b7223 */ /* 0x000fe20000000017 */
[----:B------:R-:W-:-:S02]  /*12e0*/  FFMA R25, R29, R15, R36 ;  /* 0x0000000f1d197223 */ /* 0x000fc40000000024 */
[----:B------:R-:W2:Y:S04]  /*12f0*/  LDS R34, [R5+0x1500] ;  /* 0x0015000005227984 */ /* 0x000ea80000000800 */
[----:B------:R-:W3:Y:S01]  /*1300*/  LDS R23, [R5+0x1600] ;  /* 0x0016000005177984 */ /* 0x000ee20000000800 */
[-C--:B-1----:R-:W-:Y:S01]  /*1310*/  FFMA R36, R29, R8.reuse, R31 ;  /* 0x000000081d247223 */ /* 0x082fe2000000001f */
[C---:B------:R-:W-:Y:S02]  /*1320*/  FFMA R29, R33.reuse, R15, R35 ;  /* 0x0000000f211d7223 */ /* 0x040fe40000000023 */
[----:B------:R-:W1:Y:S01]  /*1330*/  LDS R31, [R5+0x1680] ;  /* 0x00168000051f7984 */ /* 0x000e620000000800 */
[----:B------:R-:W-:-:S03]  /*1340*/  FFMA R33, R33, R8, R12 ;  /* 0x0000000821217223 */ /* 0x000fc6000000000c */
[----:B------:R-:W4:Y:S04]  /*1350*/  LDS R12, [R5+0x1700] ;  /* 0x00170000050c7984 */ /* 0x000f280000000800 */
[----:B------:R-:W-:Y:S01]  /*1360*/  LDS R35, [R5+0x1e00] ;  /* 0x001e000005237984 */ /* 0x000fe20000000800 */
[C---:B0-----:R-:W-:Y:S01]  /*1370*/  FFMA R27, R32.reuse, R15, R27 ;  /* 0x0000000f201b7223 */ /* 0x041fe2000000001b */
[----:B------:R-:W-:Y:S01]  /*1380*/  FFMA R33, R32, R9, R33 ;  /* 0x0000000920217223 */ /* 0x000fe20000000021 */
[CC--:B--2---:R-:W-:Y:S01]  /*1390*/  FFMA R14, R34.reuse, R8.reuse, R25 ;  /* 0x00000008220e7223 */ /* 0x0c4fe20000000019 */
[C---:B------:R-:W-:Y:S01]  /*13a0*/  FFMA R13, R34.reuse, R15, R13 ;  /* 0x0000000f220d7223 */ /* 0x040fe2000000000d */
[----:B------:R-:W-:Y:S01]  /*13b0*/  FFMA R25, R34, R9, R36 ;  /* 0x0000000922197223 */ /* 0x000fe20000000024 */
[----:B------:R-:W-:-:S02]  /*13c0*/  FFMA R34, R32, R8, R29 ;  /* 0x0000000820227223 */ /* 0x000fc4000000001d */
[----:B------:R-:W0:Y:S01]  /*13d0*/  LDS R32, [R5+0x1780] ;  /* 0x0017800005207984 */ /* 0x000e220000000800 */
[C---:B---3--:R-:W-:Y:S01]  /*13e0*/  FFMA R15, R8.reuse, R23, R13 ;  /* 0x00000017080f7223 */ /* 0x048fe2000000000d */
[C---:B------:R-:W-:Y:S01]  /*13f0*/  FFMA R13, R23.reuse, R9, R14 ;  /* 0x00000009170d7223 */ /* 0x040fe2000000000e */
[-C--:B------:R-:W-:Y:S01]  /*1400*/  FFMA R14, R23, R10.reuse, R25 ;  /* 0x0000000a170e7223 */ /* 0x080fe20000000019 */
[----:B-1----:R-:W-:Y:S01]  /*1410*/  FFMA R27, R8, R31, R27 ;  /* 0x0000001f081b7223 */ /* 0x002fe2000000001b */
[----:B------:R-:W1:Y:S01]  /*1420*/  LDS R25, [R5+0x1880] ;  /* 0x0018800005197984 */ /* 0x000e620000000800 */
[CC--:B------:R-:W-:Y:S01]  /*1430*/  FFMA R29, R31.reuse, R9.reuse, R34 ;  /* 0x000000091f1d7223 */ /* 0x0c0fe20000000022 */
[-C--:B------:R-:W-:Y:S01]  /*1440*/  FFMA R8, R31, R10.reuse, R33 ;  /* 0x0000000a1f087223 */ /* 0x080fe20000000021 */
[C---:B----4-:R-:W-:Y:S01]  /*1450*/  FFMA R34, R12.reuse, R9, R15 ;  /* 0x000000090c227223 */ /* 0x050fe2000000000f */
[----:B------:R-:W2:Y:S01]  /*1460*/  LDS R23, [R5+0x1800] ;  /* 0x0018000005177984 */ /* 0x000ea20000000800 */
[C---:B------:R-:W-:Y:S01]  /*1470*/  FFMA R36, R12.reuse, R10, R13 ;  /* 0x0000000a0c247223 */ /* 0x040fe2000000000d */
[----:B------:R-:W-:-:S02]  /*1480*/  FFMA R31, R12, R11, R14 ;  /* 0x0000000b0c1f7223 */ /* 0x000fc4000000000e */
[----:B------:R-:W3:Y:S01]  /*1490*/  LDS.128 R12, [R4+0x60] ;  /* 0x00006000040c7984 */ /* 0x000ee20000000c00 */
[C---:B0-----:R-:W-:Y:S01]  /*14a0*/  FFMA R27, R32.reuse, R9, R27 ;  /* 0x00000009201b7223 */ /* 0x041fe2000000001b */
[CC--:B------:R-:W-:Y:S01]  /*14b0*/  FFMA R29, R32.reuse, R10.reuse, R29 ;  /* 0x0000000a201d7223 */ /* 0x0c0fe2000000001d */
[-C--:B------:R-:W-:Y:S02]  /*14c0*/  FFMA R9, R32, R11.reuse, R8 ;  /* 0x0000000b20097223 */ /* 0x080fe40000000008 */
[----:B------:R-:W0:Y:S01]  /*14d0*/  LDS R8, [R5+0x1980] ;  /* 0x0019800005087984 */ /* 0x000e220000000800 */
[CC--:B-1----:R-:W-:Y:S01]  /*14e0*/  FFMA R33, R25.reuse, R10.reuse, R27 ;  /* 0x0000000a19217223 */ /* 0x0c2fe2000000001b */
[-C--:B------:R-:W-:Y:S02]  /*14f0*/  FFMA R29, R25, R11.reuse, R29 ;  /* 0x0000000b191d7223 */ /* 0x080fe4000000001d */
[----:B------:R-:W1:Y:S01]  /*1500*/  LDS R27, [R5+0x1900] ;  /* 0x00190000051b7984 */ /* 0x000e620000000800 */
[C---:B--2---:R-:W-:Y:S01]  /*1510*/  FFMA R34, R23.reuse, R10, R34 ;  /* 0x0000000a17227223 */ /* 0x044fe20000000022 */
[----:B------:R-:W-:-:S02]  /*1520*/  FFMA R36, R23, R11, R36 ;  /* 0x0000000b17247223 */ /* 0x000fc40000000024 */
[----:B------:R-:W-:Y:S01]  /*1530*/  LDS R32, [R5+0x1b00] ;  /* 0x001b000005207984 */ /* 0x000fe20000000800 */
[-C--:B---3--:R-:W-:Y:S01]  /*1540*/  FFMA R10, R23, R12.reuse, R31 ;  /* 0x0000000c170a7223 */ /* 0x088fe2000000001f */
[-C--:B------:R-:W-:Y:S02]  /*1550*/  FFMA R9, R25, R12.reuse, R9 ;  /* 0x0000000c19097223 */ /* 0x080fe40000000009 */
[----:B------:R-:W2:Y:S04]  /*1560*/  LDS R31, [R5+0x1a00] ;  /* 0x001a0000051f7984 */ /* 0x000ea80000000800 */
[----:B------:R-:W3:Y:S01]  /*1570*/  LDS R23, [R5+0x1a80] ;  /* 0x001a800005177984 */ /* 0x000ee20000000800 */
[C---:B0-----:R-:W-:Y:S01]  /*1580*/  FFMA R33, R8.reuse, R11, R33 ;  /* 0x0000000b08217223 */ /* 0x041fe20000000021 */
[C---:B------:R-:W-:Y:S01]  /*1590*/  FFMA R9, R8.reuse, R13, R9 ;  /* 0x0000000d08097223 */ /* 0x040fe20000000009 */
[C---:B-1----:R-:W-:Y:S01]  /*15a0*/  FFMA R25, R27.reuse, R11, R34 ;  /* 0x0000000b1b197223 */ /* 0x042fe20000000022 */
[CC--:B------:R-:W-:Y:S01]  /*15b0*/  FFMA R36, R27.reuse, R12.reuse, R36 ;  /* 0x0000000c1b247223 */ /* 0x0c0fe20000000024 */
[----:B------:R-:W-:Y:S01]  /*15c0*/  FFMA R27, R27, R13, R10 ;  /* 0x0000000d1b1b7223 */ /* 0x000fe2000000000a */
[----:B------:R-:W0:Y:S01]  /*15d0*/  LDS R34, [R5+0x1b80] ;  /* 0x001b800005227984 */ /* 0x000e220000000800 */
[----:B------:R-:W-:-:S03]  /*15e0*/  FFMA R10, R8, R12, R29 ;  /* 0x0000000c080a7223 */ /* 0x000fc6000000001d */
[----:B------:R-:W1:Y:S01]  /*15f0*/  LDS R29, [R5+0x1c80] ;  /* 0x001c8000051d7984 */ /* 0x000e620000000800 */
[C---:B--2---:R-:W-:Y:S01]  /*1600*/  FFMA R25, R12.reuse, R31, R25 ;  /* 0x0000001f0c197223 */ /* 0x044fe20000000019 */
[C---:B------:R-:W-:Y:S01]  /*1610*/  FFMA R11, R31.reuse, R13, R36 ;  /* 0x0000000d1f0b7223 */ /* 0x040fe20000000024 */
[-C--:B------:R-:W-:Y:S02]  /*1620*/  FFMA R8, R31, R14.reuse, R27 ;  /* 0x0000000e1f087223 */ /* 0x080fe4000000001b */
[----:B------:R-:W2:Y:S01]  /*1630*/  LDS R27, [R5+0x1c00] ;  /* 0x001c0000051b7984 */ /* 0x000ea20000000800 */
[----:B---3--:R-:W-:Y:S01]  /*1640*/  FFMA R33, R12, R23, R33 ;  /* 0x000000170c217223 */ /* 0x008fe20000000021 */
[CC--:B------:R-:W-:Y:S01]  /*1650*/  FFMA R31, R23.reuse, R13.reuse, R10 ;  /* 0x0000000d171f7223 */ /* 0x0c0fe2000000000a */
[-C--:B------:R-:W-:Y:S01]  /*1660*/  FFMA R12, R23, R14.reuse, R9 ;  /* 0x0000000e170c7223 */ /* 0x080fe20000000009 */
[C---:B------:R-:W-:Y:S01]  /*1670*/  FFMA R36, R32.reuse, R13, R25 ;  /* 0x0000000d20247223 */ /* 0x040fe20000000019 */
[C---:B------:R-:W-:Y:S01]  /*1680*/  FFMA R23, R32.reuse, R14, R11 ;  /* 0x0000000e20177223 */ /* 0x040fe2000000000b */
[----:B------:R-:W-:-:S02]  /*1690*/  FFMA R25, R32, R15, R8 ;  /* 0x0000000f20197223 */ /* 0x000fc40000000008 */
[----:B------:R-:W3:Y:S04]  /*16a0*/  LDS.128 R8, [R4+0x70] ;  /* 0x0000700004087984 */ /* 0x000ee80000000c00 */
[----:B------:R-:W4:Y:S01]  /*16b0*/  LDS R32, [R5+0x1d00] ;  /* 0x001d000005207984 */ /* 0x000f220000000800 */
[C---:B0-----:R-:W-:Y:S01]  /*16c0*/  FFMA R33, R34.reuse, R13, R33 ;  /* 0x0000000d22217223 */ /* 0x041fe20000000021 */
[CC--:B------:R-:W-:Y:S01]  /*16d0*/  FFMA R31, R34.reuse, R14.reuse, R31 ;  /* 0x0000000e221f7223 */ /* 0x0c0fe2000000001f */
[-C--:B------:R-:W-:Y:S02]  /*16e0*/  FFMA R12, R34, R15.reuse, R12 ;  /* 0x0000000f220c7223 */ /* 0x080fe4000000000c */
[CC--:B-1----:R-:W-:Y:S01]  /*16f0*/  FFMA R33, R29.reuse, R14.reuse, R33 ;  /* 0x0000000e1d217223 */ /* 0x0c2fe20000000021 */
[-C--:B------:R-:W-:Y:S01]  /*1700*/  FFMA R31, R29, R15.reuse, R31 ;  /* 0x0000000f1d1f7223 */ /* 0x080fe2000000001f */
[C---:B--2---:R-:W-:Y:S01]  /*1710*/  FFMA R13, R27.reuse, R14, R36 ;  /* 0x0000000e1b0d7223 */ /* 0x044fe20000000024 */
[C---:B------:R-:W-:Y:S01]  /*1720*/  FFMA R23, R27.reuse, R15, R23 ;  /* 0x0000000f1b177223 */ /* 0x040fe20000000017 */
[----:B------:R-:W0:Y:S01]  /*1730*/  LDS R14, [R5+0x1d80] ;  /* 0x001d8000050e7984 */ /* 0x000e220000000800 */
[-C--:B---3--:R-:W-:Y:S01]  /*1740*/  FFMA R34, R27, R8.reuse, R25 ;  /* 0x000000081b227223 */ /* 0x088fe20000000019 */
[----:B------:R-:W-:-:S02]  /*1750*/  FFMA R12, R29, R8, R12 ;  /* 0x000000081d0c7223 */ /* 0x000fc4000000000c */
[----:B------:R-:W1:Y:S01]  /*1760*/  LDS R25, [R5+0x1e80] ;  /* 0x001e800005197984 */ /* 0x000e620000000800 */
[C---:B----4-:R-:W-:Y:S01]  /*1770*/  FFMA R36, R32.reuse, R8, R23 ;  /* 0x0000000820247223 */ /* 0x050fe20000000017 */
[C---:B------:R-:W-:Y:S01]  /*1780*/  FFMA R23, R32.reuse, R9, R34 ;  /* 0x0000000920177223 */ /* 0x040fe20000000022 */
[----:B------:R-:W-:Y:S01]  /*1790*/  FFMA R13, R32, R15, R13 ;  /* 0x0000000f200d7223 */ /* 0x000fe2000000000d */
[----:B------:R-:W2:Y:S01]  /*17a0*/  LDS R34, [R5+0x1f00] ;  /* 0x001f000005227984 */ /* 0x000ea20000000800 */
[C---:B------:R-:W-:Y:S01]  /*17b0*/  FFMA R27, R35.reuse, R9, R36 ;  /* 0x00000009231b7223 */ /* 0x040fe20000000024 */
[----:B------:R-:W-:Y:S01]  /*17c0*/  FFMA R36, R35, R10, R23 ;  /* 0x0000000a23247223 */ /* 0x000fe20000000017 */
[----:B------:R-:W-:Y:S01]  /*17d0*/  FFMA R13, R8, R35, R13 ;  /* 0x00000023080d7223 */ /* 0x000fe2000000000d */
[----:B------:R-:W3:Y:S04]  /*17e0*/  LDS R32, [R5+0x1f80] ;  /* 0x001f800005207984 */ /* 0x000ee80000000800 */
[----:B------:R-:W4:Y:S01]  /*17f0*/  LDS R29, [R5+0x2080] ;  /* 0x00208000051d7984 */ /* 0x000f220000000800 */
[C---:B0-----:R-:W-:Y:S01]  /*1800*/  FFMA R33, R14.reuse, R15, R33 ;  /* 0x0000000f0e217223 */ /* 0x041fe20000000021 */
[C---:B------:R-:W-:Y:S01]  /*1810*/  FFMA R15, R14.reuse, R9, R12 ;  /* 0x000000090e0f7223 */ /* 0x040fe2000000000c */
[----:B------:R-:W-:Y:S01]  /*1820*/  FFMA R31, R14, R8, R31 ;  /* 0x000000080e1f7223 */ /* 0x000fe2000000001f */
[----:B------:R-:W0:Y:S04]  /*1830*/  LDS R12, [R5+0x2000] ;  /* 0x00200000050c7984 */ /* 0x000e280000000800 */
[----:B------:R-:W0:Y:S01]  /*1840*/  LDS R14, [R5+0x2100] ;  /* 0x00210000050e7984 */ /* 0x000e220000000800 */
[----:B-1----:R-:W-:Y:S01]  /*1850*/  FFMA R33, R8, R25, R33 ;  /* 0x0000001908217223 */ /* 0x002fe20000000021 */
[CC--:B------:R-:W-:Y:S01]  /*1860*/  FFMA R31, R25.reuse, R9.reuse, R31 ;  /* 0x00000009191f7223 */ /* 0x0c0fe2000000001f */
[-C--:B------:R-:W-:Y:S01]  /*1870*/  FFMA R15, R25, R10.reuse, R15 ;  /* 0x0000000a190f7223 */ /* 0x080fe2000000000f */
[----:B------:R-:W1:Y:S01]  /*1880*/  LDS R8, [R5+0x2180] ;  /* 0x0021800005087984 */ /* 0x000e620000000800 */
[C---:B--2---:R-:W-:Y:S01]  /*1890*/  FFMA R13, R34.reuse, R9, R13 ;  /* 0x00000009220d7223 */ /* 0x044fe2000000000d */
[CC--:B------:R-:W-:Y:S01]  /*18a0*/  FFMA R25, R34.reuse, R10.reuse, R27 ;  /* 0x0000000a22197223 */ /* 0x0c0fe2000000001b */
[----:B------:R-:W-:Y:S01]  /*18b0*/  FFMA R23, R34, R11, R36 ;  /* 0x0000000b22177223 */ /* 0x000fe20000000024 */
[C---:B---3--:R-:W-:Y:S01]  /*18c0*/  FFMA R34, R32.reuse, R9, R33 ;  /* 0x0000000920227223 */ /* 0x048fe20000000021 */
[CC--:B------:R-:W-:Y:S01]  /*18d0*/  FFMA R36, R32.reuse, R10.reuse, R31 ;  /* 0x0000000a20247223 */ /* 0x0c0fe2000000001f */
[----:B------:R-:W-:Y:S01]  /*18e0*/  MOV R9, UR8 ;  /* 0x0000000800097c02 */ /* 0x000fe20008000f00 */
[-C--:B------:R-:W-:Y:S01]  /*18f0*/  FFMA R27, R32, R11.reuse, R15 ;  /* 0x0000000b201b7223 */ /* 0x080fe2000000000f */
[C---:B----4-:R-:W-:Y:S01]  /*1900*/  FFMA R33, R29.reuse, R10, R34 ;  /* 0x0000000a1d217223 */ /* 0x050fe20000000022 */
[-C--:B------:R-:W-:Y:S01]  /*1910*/  FFMA R31, R29, R11.reuse, R36 ;  /* 0x0000000b1d1f7223 */ /* 0x080fe20000000024 */
[----:B------:R-:W-:Y:S01]  /*1920*/  LEA R0, R9, R0, 0x5 ;  /* 0x0000000009007211 */ /* 0x000fe200078e28ff */
[C---:B0-----:R-:W-:Y:S01]  /*1930*/  FFMA R13, R12.reuse, R10, R13 ;  /* 0x0000000a0c0d7223 */ /* 0x041fe2000000000d */
[----:B------:R-:W-:-:S03]  /*1940*/  FFMA R25, R12, R11, R25 ;  /* 0x0000000b0c197223 */ /* 0x000fc60000000019 */
[-C--:B------:R-:W-:Y:S01]  /*1950*/  FFMA R29, R14, R11.reuse, R13 ;  /* 0x0000000b0e1d7223 */ /* 0x080fe2000000000d */
[----:B-1----:R-:W-:Y:S01]  /*1960*/  FFMA R33, R8, R11, R33 ;  /* 0x0000000b08217223 */ /* 0x002fe20000000021 */
[----:B------:R-:W-:Y:S06]  /*1970*/  BAR.SYNC.DEFER_BLOCKING 0x0 ;  /* 0x0000000000007b1d */ /* 0x000fec0000010000 */
[----:B------:R-:W-:Y:S05]  /*1980*/  BRA.U UP0, `(.L_x_38) ;  /* 0xffffffe900b47547 */ /* 0x000fea000b83ffff */
.L_x_36:
[----:B------:R-:W0:Y:S01]  /*1990*/  LDC.64 R2, c[0x0][0x390] ;  /* 0x0000e400ff027b82 */ /* 0x000e220000000a00 */
[----:B------:R-:W-:Y:S02]  /*19a0*/  MOV R0, UR5 ;  /* 0x0000000500007c02 */ /* 0x000fe40008000f00 */
[----:B------:R-:W-:Y:S02]  /*19b0*/  VIMNMX R4, PT, PT, R30, R21, !PT ;  /* 0x000000151e047248 */ /* 0x000fe40007fe0100 */
[----:B------:R-:W-:Y:S02]  /*19c0*/  LEA R19, R0, R19, 0x1 ;  /* 0x0000001300137211 */ /* 0x000fe400078e08ff */
[----:B------:R-:W-:Y:S02]  /*19d0*/  ISETP.GE.AND P0, PT, R4, UR8, PT ;  /* 0x0000000804007c0c */ /* 0x000fe4000bf06270 */
[C-C-:B------:R-:W-:Y:S02]  /*19e0*/  VIADDMNMX R0, R21.reuse, 0x20, R30.reuse, !PT ;  /* 0x0000002015007846 */ /* 0x140fe4000780011e */
[----:B------:R-:W-:-:S02]  /*19f0*/  VIADDMNMX R4, R21, 0x40, R30, !PT ;  /* 0x0000004015047846 */ /* 0x000fc4000780011e */
[C-C-:B------:R-:W-:Y:S02]  /*1a00*/  VIADDMNMX R5, R21.reuse, 0x60, R30.reuse, !PT ;  /* 0x0000006015057846 */ /* 0x140fe4000780011e */
[C-C-:B------:R-:W-:Y:S02]  /*1a10*/  VIADDMNMX R6, R21.reuse, 0x80, R30.reuse, !PT ;  /* 0x0000008015067846 */ /* 0x140fe4000780011e */
[----:B------:R-:W-:Y:S02]  /*1a20*/  VIADDMNMX R21, R21, 0xa0, R30, !PT ;  /* 0x000000a015157846 */ /* 0x000fe4000780011e */
[----:B------:R-:W-:Y:S02]  /*1a30*/  ISETP.GE.AND P1, PT, R0, UR8, PT ;  /* 0x0000000800007c0c */ /* 0x000fe4000bf26270 */
[----:B------:R-:W-:Y:S02]  /*1a40*/  ISETP.GE.AND P2, PT, R4, UR8, PT ;  /* 0x0000000804007c0c */ /* 0x000fe4000bf46270 */
[----:B------:R-:W-:Y:S01]  /*1a50*/  ISETP.GE.AND P3, PT, R5, UR8, PT ;  /* 0x0000000805007c0c */ /* 0x000fe2000bf66270 */
[----:B0-----:R-:W-:Y:S01]  /*1a60*/  IMAD.WIDE R2, R19, 0x4, R2 ;  /* 0x0000000413027825 */ /* 0x001fe200078e0202 */
[----:B------:R-:W-:-:S02]  /*1a70*/  ISETP.GE.AND P4, PT, R6, UR8, PT ;  /* 0x0000000806007c0c */ /* 0x000fc4000bf86270 */
[----:B------:R-:W-:Y:S02]  /*1a80*/  ISETP.GE.AND P5, PT, R21, UR8, PT ;  /* 0x0000000815007c0c */ /* 0x000fe4000bfa6270 */
[----:B------:R0:W-:Y:S04]  /*1a90*/  @!P0 STG.E desc[UR12][R2.64], R23 ;  /* 0x0000001702008986 */ /* 0x0001e8000c10190c */
[----:B------:R0:W-:Y:S04]  /*1aa0*/  @!P1 STG.E desc[UR12][R2.64+0x80], R27 ;  /* 0x0000801b02009986 */ /* 0x0001e8000c10190c */
[----:B------:R0:W-:Y:S04]  /*1ab0*/  @!P2 STG.E desc[UR12][R2.64+0x100], R25 ;  /* 0x000100190200a986 */ /* 0x0001e8000c10190c */
[----:B------:R0:W-:Y:S04]  /*1ac0*/  @!P3 STG.E desc[UR12][R2.64+0x180], R31 ;  /* 0x0001801f0200b986 */ /* 0x0001e8000c10190c */
[----:B------:R0:W-:Y:S01]  /*1ad0*/  @!P4 STG.E desc[UR12][R2.64+0x200], R29 ;  /* 0x0002001d0200c986 */ /* 0x0001e2000c10190c */
[----:B------:R-:W-:Y:S05]  /*1ae0*/  @P5 EXIT ;  /* 0x000000000000594d */ /* 0x000fea0003800000 */
[----:B------:R-:W-:Y:S01]  /*1af0*/  STG.E desc[UR12][R2.64+0x280], R33 ;  /* 0x0002802102007986 */ /* 0x000fe2000c10190c */
[----:B------:R-:W-:Y:S05]  /*1b00*/  EXIT ;  /* 0x000000000000794d */ /* 0x000fea0003800000 */
.L_x_39:
        /* <DEDUP_REMOVED lines=15> */
.L_x_43:


//--------------------- .nv.shared._Z11RadixSort_4PiS_ii --------------------------
	.section	.nv.shared._Z11RadixSort_4PiS_ii,"aw",@nobits
	.sectionflags	@""
	.align	16
	.zero		1024


//--------------------- .nv.shared.reserved.0     --------------------------
	.section	.nv.shared.reserved.0,"aw",@nobits
	.weak		__nv_reservedSMEM_offset_0_alias
	.size		__nv_reservedSMEM_offset_0_alias, 0, 64
	.other		__nv_reservedSMEM_offset_0_alias,@"STO_CUDA_RESERVED_SHARED STV_DEFAULT"
__nv_reservedSMEM_offset_0_alias:
	.zero		0
	.zero		64


//--------------------- .nv.shared._Z16ScatterRadixSortPiPjS_ii --------------------------
	.section	.nv.shared._Z16ScatterRadixSortPiPjS_ii,"aw",@nobits
	.sectionflags	@""
	.align	16
	.zero		1024


//--------------------- .nv.shared._Z14CountRadixSortPiPjii --------------------------
	.section	.nv.shared._Z14CountRadixSortPiPjii,"aw",@nobits
	.sectionflags	@""
	.align	16
	.zero		1024


//--------------------- .nv.shared._Z9matrixMulPfS_S_i --------------------------
	.section	.nv.shared._Z9matrixMulPfS_S_i,"aw",@nobits
	.sectionflags	@""
	.align	16
.nv.shared._Z9matrixMulPfS_S_i:
	.zero		13312


//--------------------- .nv.constant0._Z11RadixSort_4PiS_ii --------------------------
	.section	.nv.constant0._Z11RadixSort_4PiS_ii,"a",@progbits
	.sectionflags	@""
	.align	4
.nv.constant0._Z11RadixSort_4PiS_ii:
	.zero		920


//--------------------- .nv.constant0._Z16ScatterRadixSortPiPjS_ii --------------------------
	.section	.nv.constant0._Z16ScatterRadixSortPiPjS_ii,"a",@progbits
	.sectionflags	@""
	.align	4
.nv.constant0._Z16ScatterRadixSortPiPjS_ii:
	.zero		928


//--------------------- .nv.constant0._Z14CountRadixSortPiPjii --------------------------
	.section	.nv.constant0._Z14CountRadixSortPiPjii,"a",@progbits
	.sectionflags	@""
	.align	4
.nv.constant0._Z14CountRadixSortPiPjii:
	.zero		920


//--------------------- .nv.constant0._Z9matrixMulPfS_S_i --------------------------
	.section	.nv.constant0._Z9matrixMulPfS_S_i,"a",@progbits
	.sectionflags	@""
	.align	4
.nv.constant0._Z9matrixMulPfS_S_i:
	.zero		924


//--------------------- SYMBOLS --------------------------

	.type		.nv.reservedSmem.offset0,@object
	.size		.nv.reservedSmem.offset0,0x4
	.type		.nv.reservedSmem.cap,@object
	.size		.nv.reservedSmem.cap,0x4
